//
// Generated by NVIDIA NVVM Compiler
//
// Compiler Build ID: CL-36424714
// Cuda compilation tools, release 13.0, V13.0.88
// Based on NVVM 20.0.0
//

.version 9.0
.target sm_100
.address_size 64

	// .globl	_Z9pos_statsPcPfmm
.extern .shared .align 16 .b8 spos_stats[];

.visible .entry _Z9pos_statsPcPfmm(
	.param .u64 .ptr .align 1 _Z9pos_statsPcPfmm_param_0,
	.param .u64 .ptr .align 1 _Z9pos_statsPcPfmm_param_1,
	.param .u64 _Z9pos_statsPcPfmm_param_2,
	.param .u64 _Z9pos_statsPcPfmm_param_3
)
{
	.reg .pred 	%p<91>;
	.reg .b16 	%rs<6>;
	.reg .b32 	%r<105>;
	.reg .b32 	%f<27>;
	.reg .b64 	%rd<91>;

	ld.param.u64 	%rd58, [_Z9pos_statsPcPfmm_param_0];
	ld.param.u64 	%rd59, [_Z9pos_statsPcPfmm_param_1];
	ld.param.u64 	%rd56, [_Z9pos_statsPcPfmm_param_2];
	ld.param.u64 	%rd57, [_Z9pos_statsPcPfmm_param_3];
	cvta.to.global.u64 	%rd1, %rd58;
	cvta.to.global.u64 	%rd2, %rd59;
	mov.u32 	%r1, %tid.x;
	setp.ne.s32 	%p1, %r1, 0;
	@%p1 bra 	$L__BB0_14;
	mul.lo.s64 	%rd3, %rd56, 6;
	setp.eq.s64 	%p2, %rd3, 0;
	@%p2 bra 	$L__BB0_14;
	and.b64  	%rd4, %rd3, 14;
	setp.lt.u64 	%p3, %rd3, 16;
	mov.b64 	%rd75, 0;
	@%p3 bra 	$L__BB0_5;
	mov.u32 	%r18, spos_stats;
	add.s32 	%r99, %r18, 32;
	and.b64  	%rd75, %rd3, -16;
	mov.u64 	%rd73, %rd75;
$L__BB0_4:
	.pragma "nounroll";
	mov.b32 	%r19, 0;
	st.shared.v4.u32 	[%r99+-32], {%r19, %r19, %r19, %r19};
	st.shared.v4.u32 	[%r99+-16], {%r19, %r19, %r19, %r19};
	st.shared.v4.u32 	[%r99], {%r19, %r19, %r19, %r19};
	st.shared.v4.u32 	[%r99+16], {%r19, %r19, %r19, %r19};
	add.s64 	%rd73, %rd73, -16;
	add.s32 	%r99, %r99, 64;
	setp.ne.s64 	%p4, %rd73, 0;
	@%p4 bra 	$L__BB0_4;
$L__BB0_5:
	setp.eq.s64 	%p5, %rd4, 0;
	@%p5 bra 	$L__BB0_14;
	and.b64  	%rd9, %rd3, 6;
	setp.lt.u64 	%p6, %rd4, 8;
	@%p6 bra 	$L__BB0_8;
	cvt.u32.u64 	%r20, %rd75;
	shl.b32 	%r21, %r20, 2;
	mov.u32 	%r22, spos_stats;
	add.s32 	%r23, %r22, %r21;
	mov.b32 	%r24, 0;
	st.shared.u32 	[%r23], %r24;
	st.shared.u32 	[%r23+4], %r24;
	st.shared.u32 	[%r23+8], %r24;
	st.shared.u32 	[%r23+12], %r24;
	st.shared.u32 	[%r23+16], %r24;
	st.shared.u32 	[%r23+20], %r24;
	st.shared.u32 	[%r23+24], %r24;
	st.shared.u32 	[%r23+28], %r24;
	add.s64 	%rd75, %rd75, 8;
$L__BB0_8:
	setp.eq.s64 	%p7, %rd9, 0;
	@%p7 bra 	$L__BB0_14;
	and.b64  	%rd77, %rd3, 2;
	setp.lt.u64 	%p8, %rd9, 4;
	@%p8 bra 	$L__BB0_11;
	cvt.u32.u64 	%r25, %rd75;
	shl.b32 	%r26, %r25, 2;
	mov.u32 	%r27, spos_stats;
	add.s32 	%r28, %r27, %r26;
	mov.b32 	%r29, 0;
	st.shared.u32 	[%r28], %r29;
	st.shared.u32 	[%r28+4], %r29;
	st.shared.u32 	[%r28+8], %r29;
	st.shared.u32 	[%r28+12], %r29;
	add.s64 	%rd75, %rd75, 4;
$L__BB0_11:
	setp.eq.s64 	%p9, %rd77, 0;
	@%p9 bra 	$L__BB0_14;
	cvt.u32.u64 	%r30, %rd75;
	shl.b32 	%r31, %r30, 2;
	mov.u32 	%r32, spos_stats;
	add.s32 	%r100, %r32, %r31;
$L__BB0_13:
	.pragma "nounroll";
	mov.b32 	%r33, 0;
	st.shared.u32 	[%r100], %r33;
	add.s32 	%r100, %r100, 4;
	add.s64 	%rd77, %rd77, -1;
	setp.ne.s64 	%p10, %rd77, 0;
	@%p10 bra 	$L__BB0_13;
$L__BB0_14:
	bar.sync 	0;
	mov.u32 	%r34, %ntid.x;
	mov.u32 	%r35, %ctaid.x;
	mad.lo.s32 	%r36, %r34, %r35, %r1;
	cvt.u64.u32 	%rd17, %r36;
	setp.le.u64 	%p11, %rd57, %rd17;
	setp.eq.s64 	%p12, %rd56, 0;
	or.pred  	%p13, %p11, %p12;
	@%p13 bra 	$L__BB0_110;
	shl.b64 	%rd18, %rd17, 1;
	mul.lo.s64 	%rd19, %rd18, %rd56;
	add.s64 	%rd62, %rd56, -1;
	and.b64  	%rd84, %rd56, 3;
	setp.lt.u64 	%p14, %rd62, 3;
	mov.b64 	%rd81, 0;
	@%p14 bra 	$L__BB0_89;
	and.b64  	%rd81, %rd56, -4;
	add.s64 	%rd63, %rd19, %rd1;
	add.s64 	%rd79, %rd63, 1;
	mad.lo.s64 	%rd64, %rd56, %rd18, %rd56;
	add.s64 	%rd65, %rd64, %rd1;
	add.s64 	%rd78, %rd65, 3;
	mov.u32 	%r38, spos_stats;
	add.s32 	%r101, %r38, 48;
	mov.u64 	%rd80, %rd81;
$L__BB0_17:
	ld.global.u8 	%rs1, [%rd79+-1];
	setp.gt.s16 	%p15, %rs1, 96;
	@%p15 bra 	$L__BB0_24;
	setp.gt.s16 	%p22, %rs1, 70;
	@%p22 bra 	$L__BB0_21;
	setp.eq.s16 	%p26, %rs1, 65;
	@%p26 bra 	$L__BB0_122;
	setp.eq.s16 	%p27, %rs1, 67;
	@%p27 bra 	$L__BB0_27;
	bra.uni 	$L__BB0_34;
$L__BB0_21:
	setp.eq.s16 	%p23, %rs1, 71;
	@%p23 bra 	$L__BB0_32;
	setp.eq.s16 	%p24, %rs1, 78;
	@%p24 bra 	$L__BB0_33;
	setp.eq.s16 	%p25, %rs1, 84;
	@%p25 bra 	$L__BB0_31;
	bra.uni 	$L__BB0_34;
$L__BB0_24:
	setp.gt.s16 	%p16, %rs1, 102;
	@%p16 bra 	$L__BB0_28;
	setp.eq.s16 	%p20, %rs1, 97;
	@%p20 bra 	$L__BB0_122;
	setp.eq.s16 	%p21, %rs1, 99;
	@%p21 bra 	$L__BB0_27;
	bra.uni 	$L__BB0_34;
$L__BB0_27:
	atom.shared.add.u32 	%r42, [%r101+-36], 1;
	bra.uni 	$L__BB0_34;
$L__BB0_28:
	setp.eq.s16 	%p17, %rs1, 103;
	@%p17 bra 	$L__BB0_32;
	setp.eq.s16 	%p18, %rs1, 110;
	@%p18 bra 	$L__BB0_33;
	setp.eq.s16 	%p19, %rs1, 116;
	@%p19 bra 	$L__BB0_31;
	bra.uni 	$L__BB0_34;
$L__BB0_31:
	atom.shared.add.u32 	%r39, [%r101+-44], 1;
	bra.uni 	$L__BB0_34;
$L__BB0_32:
	atom.shared.add.u32 	%r41, [%r101+-40], 1;
	bra.uni 	$L__BB0_34;
$L__BB0_33:
	atom.shared.add.u32 	%r40, [%r101+-32], 1;
$L__BB0_34:
	ld.global.s8 	%r44, [%rd78+-3];
	atom.shared.add.u32 	%r45, [%r101+-28], %r44;
	ld.global.u8 	%rs2, [%rd79];
	setp.gt.s16 	%p28, %rs2, 96;
	@%p28 bra 	$L__BB0_41;
	setp.gt.s16 	%p35, %rs2, 70;
	@%p35 bra 	$L__BB0_38;
	setp.eq.s16 	%p39, %rs2, 65;
	@%p39 bra 	$L__BB0_51;
	setp.eq.s16 	%p40, %rs2, 67;
	@%p40 bra 	$L__BB0_44;
	bra.uni 	$L__BB0_52;
$L__BB0_38:
	setp.eq.s16 	%p36, %rs2, 71;
	@%p36 bra 	$L__BB0_50;
	setp.eq.s16 	%p37, %rs2, 78;
	@%p37 bra 	$L__BB0_49;
	setp.eq.s16 	%p38, %rs2, 84;
	@%p38 bra 	$L__BB0_48;
	bra.uni 	$L__BB0_52;
$L__BB0_41:
	setp.gt.s16 	%p29, %rs2, 102;
	@%p29 bra 	$L__BB0_45;
	setp.eq.s16 	%p33, %rs2, 97;
	@%p33 bra 	$L__BB0_51;
	setp.eq.s16 	%p34, %rs2, 99;
	@%p34 bra 	$L__BB0_44;
	bra.uni 	$L__BB0_52;
$L__BB0_44:
	atom.shared.add.u32 	%r49, [%r101+-12], 1;
	bra.uni 	$L__BB0_52;
$L__BB0_45:
	setp.eq.s16 	%p30, %rs2, 103;
	@%p30 bra 	$L__BB0_50;
	setp.eq.s16 	%p31, %rs2, 110;
	@%p31 bra 	$L__BB0_49;
	setp.ne.s16 	%p32, %rs2, 116;
	@%p32 bra 	$L__BB0_52;
$L__BB0_48:
	atom.shared.add.u32 	%r46, [%r101+-20], 1;
	bra.uni 	$L__BB0_52;
$L__BB0_49:
	atom.shared.add.u32 	%r47, [%r101+-8], 1;
	bra.uni 	$L__BB0_52;
$L__BB0_50:
	atom.shared.add.u32 	%r48, [%r101+-16], 1;
	bra.uni 	$L__BB0_52;
$L__BB0_51:
	atom.shared.add.u32 	%r50, [%r101+-24], 1;
$L__BB0_52:
	ld.global.s8 	%r51, [%rd78+-2];
	atom.shared.add.u32 	%r52, [%r101+-4], %r51;
	ld.global.u8 	%rs3, [%rd79+1];
	setp.gt.s16 	%p41, %rs3, 96;
	@%p41 bra 	$L__BB0_59;
	setp.gt.s16 	%p48, %rs3, 70;
	@%p48 bra 	$L__BB0_56;
	setp.eq.s16 	%p52, %rs3, 65;
	@%p52 bra 	$L__BB0_69;
	setp.eq.s16 	%p53, %rs3, 67;
	@%p53 bra 	$L__BB0_62;
	bra.uni 	$L__BB0_70;
$L__BB0_56:
	setp.eq.s16 	%p49, %rs3, 71;
	@%p49 bra 	$L__BB0_68;
	setp.eq.s16 	%p50, %rs3, 78;
	@%p50 bra 	$L__BB0_67;
	setp.eq.s16 	%p51, %rs3, 84;
	@%p51 bra 	$L__BB0_66;
	bra.uni 	$L__BB0_70;
$L__BB0_59:
	setp.gt.s16 	%p42, %rs3, 102;
	@%p42 bra 	$L__BB0_63;
	setp.eq.s16 	%p46, %rs3, 97;
	@%p46 bra 	$L__BB0_69;
	setp.eq.s16 	%p47, %rs3, 99;
	@%p47 bra 	$L__BB0_62;
	bra.uni 	$L__BB0_70;
$L__BB0_62:
	atom.shared.add.u32 	%r56, [%r101+12], 1;
	bra.uni 	$L__BB0_70;
$L__BB0_63:
	setp.eq.s16 	%p43, %rs3, 103;
	@%p43 bra 	$L__BB0_68;
	setp.eq.s16 	%p44, %rs3, 110;
	@%p44 bra 	$L__BB0_67;
	setp.ne.s16 	%p45, %rs3, 116;
	@%p45 bra 	$L__BB0_70;
$L__BB0_66:
	atom.shared.add.u32 	%r53, [%r101+4], 1;
	bra.uni 	$L__BB0_70;
$L__BB0_67:
	atom.shared.add.u32 	%r54, [%r101+16], 1;
	bra.uni 	$L__BB0_70;
$L__BB0_68:
	atom.shared.add.u32 	%r55, [%r101+8], 1;
	bra.uni 	$L__BB0_70;
$L__BB0_69:
	atom.shared.add.u32 	%r57, [%r101], 1;
$L__BB0_70:
	ld.global.s8 	%r58, [%rd78+-1];
	atom.shared.add.u32 	%r59, [%r101+20], %r58;
	ld.global.u8 	%rs4, [%rd79+2];
	setp.gt.s16 	%p54, %rs4, 96;
	@%p54 bra 	$L__BB0_77;
	setp.gt.s16 	%p61, %rs4, 70;
	@%p61 bra 	$L__BB0_74;
	setp.eq.s16 	%p65, %rs4, 65;
	@%p65 bra 	$L__BB0_87;
	setp.eq.s16 	%p66, %rs4, 67;
	@%p66 bra 	$L__BB0_80;
	bra.uni 	$L__BB0_88;
$L__BB0_74:
	setp.eq.s16 	%p62, %rs4, 71;
	@%p62 bra 	$L__BB0_86;
	setp.eq.s16 	%p63, %rs4, 78;
	@%p63 bra 	$L__BB0_85;
	setp.eq.s16 	%p64, %rs4, 84;
	@%p64 bra 	$L__BB0_84;
	bra.uni 	$L__BB0_88;
$L__BB0_77:
	setp.gt.s16 	%p55, %rs4, 102;
	@%p55 bra 	$L__BB0_81;
	setp.eq.s16 	%p59, %rs4, 97;
	@%p59 bra 	$L__BB0_87;
	setp.eq.s16 	%p60, %rs4, 99;
	@%p60 bra 	$L__BB0_80;
	bra.uni 	$L__BB0_88;
$L__BB0_80:
	atom.shared.add.u32 	%r63, [%r101+36], 1;
	bra.uni 	$L__BB0_88;
$L__BB0_81:
	setp.eq.s16 	%p56, %rs4, 103;
	@%p56 bra 	$L__BB0_86;
	setp.eq.s16 	%p57, %rs4, 110;
	@%p57 bra 	$L__BB0_85;
	setp.ne.s16 	%p58, %rs4, 116;
	@%p58 bra 	$L__BB0_88;
$L__BB0_84:
	atom.shared.add.u32 	%r60, [%r101+28], 1;
	bra.uni 	$L__BB0_88;
$L__BB0_85:
	atom.shared.add.u32 	%r61, [%r101+40], 1;
	bra.uni 	$L__BB0_88;
$L__BB0_86:
	atom.shared.add.u32 	%r62, [%r101+32], 1;
	bra.uni 	$L__BB0_88;
$L__BB0_87:
	atom.shared.add.u32 	%r64, [%r101+24], 1;
$L__BB0_88:
	ld.global.s8 	%r65, [%rd78];
	atom.shared.add.u32 	%r66, [%r101+44], %r65;
	add.s64 	%rd80, %rd80, -4;
	add.s64 	%rd79, %rd79, 4;
	add.s64 	%rd78, %rd78, 4;
	add.s32 	%r101, %r101, 96;
	setp.ne.s64 	%p67, %rd80, 0;
	@%p67 bra 	$L__BB0_17;
$L__BB0_89:
	setp.eq.s64 	%p68, %rd84, 0;
	@%p68 bra 	$L__BB0_110;
	add.s64 	%rd66, %rd81, %rd19;
	add.s64 	%rd83, %rd1, %rd66;
	mad.lo.s64 	%rd67, %rd56, %rd18, %rd56;
	add.s64 	%rd68, %rd81, %rd67;
	add.s64 	%rd82, %rd1, %rd68;
	cvt.u32.u64 	%r67, %rd81;
	mov.u32 	%r68, spos_stats;
	mad.lo.s32 	%r69, %r67, 24, %r68;
	add.s32 	%r102, %r69, 12;
$L__BB0_91:
	.pragma "nounroll";
	ld.global.u8 	%rs5, [%rd83];
	setp.gt.s16 	%p69, %rs5, 96;
	@%p69 bra 	$L__BB0_98;
	setp.gt.s16 	%p76, %rs5, 70;
	@%p76 bra 	$L__BB0_95;
	setp.eq.s16 	%p80, %rs5, 65;
	@%p80 bra 	$L__BB0_108;
	setp.eq.s16 	%p81, %rs5, 67;
	@%p81 bra 	$L__BB0_101;
	bra.uni 	$L__BB0_109;
$L__BB0_95:
	setp.eq.s16 	%p77, %rs5, 71;
	@%p77 bra 	$L__BB0_107;
	setp.eq.s16 	%p78, %rs5, 78;
	@%p78 bra 	$L__BB0_106;
	setp.eq.s16 	%p79, %rs5, 84;
	@%p79 bra 	$L__BB0_105;
	bra.uni 	$L__BB0_109;
$L__BB0_98:
	setp.gt.s16 	%p70, %rs5, 102;
	@%p70 bra 	$L__BB0_102;
	setp.eq.s16 	%p74, %rs5, 97;
	@%p74 bra 	$L__BB0_108;
	setp.eq.s16 	%p75, %rs5, 99;
	@%p75 bra 	$L__BB0_101;
	bra.uni 	$L__BB0_109;
$L__BB0_101:
	atom.shared.add.u32 	%r73, [%r102], 1;
	bra.uni 	$L__BB0_109;
$L__BB0_102:
	setp.eq.s16 	%p71, %rs5, 103;
	@%p71 bra 	$L__BB0_107;
	setp.eq.s16 	%p72, %rs5, 110;
	@%p72 bra 	$L__BB0_106;
	setp.ne.s16 	%p73, %rs5, 116;
	@%p73 bra 	$L__BB0_109;
$L__BB0_105:
	atom.shared.add.u32 	%r70, [%r102+-8], 1;
	bra.uni 	$L__BB0_109;
$L__BB0_106:
	atom.shared.add.u32 	%r71, [%r102+4], 1;
	bra.uni 	$L__BB0_109;
$L__BB0_107:
	atom.shared.add.u32 	%r72, [%r102+-4], 1;
	bra.uni 	$L__BB0_109;
$L__BB0_108:
	atom.shared.add.u32 	%r74, [%r102+-12], 1;
$L__BB0_109:
	ld.global.s8 	%r75, [%rd82];
	atom.shared.add.u32 	%r76, [%r102+8], %r75;
	add.s64 	%rd84, %rd84, -1;
	add.s64 	%rd83, %rd83, 1;
	add.s64 	%rd82, %rd82, 1;
	add.s32 	%r102, %r102, 24;
	setp.ne.s64 	%p82, %rd84, 0;
	@%p82 bra 	$L__BB0_91;
$L__BB0_110:
	setp.ne.s32 	%p83, %r1, 0;
	bar.sync 	0;
	@%p83 bra 	$L__BB0_121;
	mul.lo.s64 	%rd39, %rd56, 6;
	setp.eq.s64 	%p84, %rd39, 0;
	@%p84 bra 	$L__BB0_121;
	and.b64  	%rd40, %rd39, 6;
	setp.lt.u64 	%p85, %rd39, 8;
	mov.b64 	%rd88, 0;
	@%p85 bra 	$L__BB0_115;
	and.b64  	%rd88, %rd39, -8;
	mov.u32 	%r78, spos_stats;
	add.s32 	%r103, %r78, 16;
	add.s64 	%rd85, %rd2, 16;
	mov.u64 	%rd86, %rd88;
$L__BB0_114:
	.pragma "nounroll";
	ld.shared.u32 	%r79, [%r103+-16];
	cvt.rn.f32.s32 	%f1, %r79;
	atom.global.add.f32 	%f2, [%rd85+-16], %f1;
	ld.shared.u32 	%r80, [%r103+-12];
	cvt.rn.f32.s32 	%f3, %r80;
	atom.global.add.f32 	%f4, [%rd85+-12], %f3;
	ld.shared.u32 	%r81, [%r103+-8];
	cvt.rn.f32.s32 	%f5, %r81;
	atom.global.add.f32 	%f6, [%rd85+-8], %f5;
	ld.shared.u32 	%r82, [%r103+-4];
	cvt.rn.f32.s32 	%f7, %r82;
	atom.global.add.f32 	%f8, [%rd85+-4], %f7;
	ld.shared.u32 	%r83, [%r103];
	cvt.rn.f32.s32 	%f9, %r83;
	atom.global.add.f32 	%f10, [%rd85], %f9;
	ld.shared.u32 	%r84, [%r103+4];
	cvt.rn.f32.s32 	%f11, %r84;
	atom.global.add.f32 	%f12, [%rd85+4], %f11;
	ld.shared.u32 	%r85, [%r103+8];
	cvt.rn.f32.s32 	%f13, %r85;
	atom.global.add.f32 	%f14, [%rd85+8], %f13;
	ld.shared.u32 	%r86, [%r103+12];
	cvt.rn.f32.s32 	%f15, %r86;
	atom.global.add.f32 	%f16, [%rd85+12], %f15;
	add.s32 	%r103, %r103, 32;
	add.s64 	%rd86, %rd86, -8;
	add.s64 	%rd85, %rd85, 32;
	setp.ne.s64 	%p86, %rd86, 0;
	@%p86 bra 	$L__BB0_114;
$L__BB0_115:
	setp.eq.s64 	%p87, %rd40, 0;
	@%p87 bra 	$L__BB0_121;
	and.b64  	%rd89, %rd39, 2;
	setp.lt.u64 	%p88, %rd40, 4;
	@%p88 bra 	$L__BB0_118;
	shl.b64 	%rd70, %rd88, 2;
	add.s64 	%rd71, %rd2, %rd70;
	cvt.u32.u64 	%r87, %rd88;
	shl.b32 	%r88, %r87, 2;
	mov.u32 	%r89, spos_stats;
	add.s32 	%r90, %r89, %r88;
	ld.shared.u32 	%r91, [%r90];
	cvt.rn.f32.s32 	%f17, %r91;
	atom.global.add.f32 	%f18, [%rd71], %f17;
	ld.shared.u32 	%r92, [%r90+4];
	cvt.rn.f32.s32 	%f19, %r92;
	atom.global.add.f32 	%f20, [%rd71+4], %f19;
	ld.shared.u32 	%r93, [%r90+8];
	cvt.rn.f32.s32 	%f21, %r93;
	atom.global.add.f32 	%f22, [%rd71+8], %f21;
	ld.shared.u32 	%r94, [%r90+12];
	cvt.rn.f32.s32 	%f23, %r94;
	atom.global.add.f32 	%f24, [%rd71+12], %f23;
	add.s64 	%rd88, %rd88, 4;
$L__BB0_118:
	setp.eq.s64 	%p89, %rd89, 0;
	@%p89 bra 	$L__BB0_121;
	shl.b64 	%rd72, %rd88, 2;
	add.s64 	%rd90, %rd2, %rd72;
	cvt.u32.u64 	%r95, %rd88;
	shl.b32 	%r96, %r95, 2;
	mov.u32 	%r97, spos_stats;
	add.s32 	%r104, %r97, %r96;
$L__BB0_120:
	.pragma "nounroll";
	ld.shared.u32 	%r98, [%r104];
	cvt.rn.f32.s32 	%f25, %r98;
	atom.global.add.f32 	%f26, [%rd90], %f25;
	add.s64 	%rd90, %rd90, 4;
	add.s32 	%r104, %r104, 4;
	add.s64 	%rd89, %rd89, -1;
	setp.ne.s64 	%p90, %rd89, 0;
	@%p90 bra 	$L__BB0_120;
$L__BB0_121:
	ret;
$L__BB0_122:
	atom.shared.add.u32 	%r43, [%r101+-48], 1;
	bra.uni 	$L__BB0_34;

}


// ===== COMPILED SASS (sm_100) =====

	.target	sm_100

	.elftype	@"ET_EXEC"


//--------------------- .note.nv.tkinfo           --------------------------
	.section	.note.nv.tkinfo,"",@"SHT_NOTE"
	.sectionflags	@"SHF_NOTE_NV_TKINFO"
	.tkinfo
        /*0018*/ 	.word	0x00000002
        /*0030*/ 	.string	""
        /*0030*/ 	.string	"ptxas"
        /*0030*/ 	.string	"Cuda compilation tools, release 13.0, V13.0.88"
        /*0030*/ 	.string	"Build cuda_13.0.r13.0/compiler.36424714_0"
        /*0030*/ 	.string	"-arch sm_100 -m 64 "



//--------------------- .note.nv.cuinfo           --------------------------
	.section	.note.nv.cuinfo,"",@"SHT_NOTE"
	.sectionflags	@"SHF_NOTE_NV_CUINFO"
        /*0018*/ 	.short	0x0002
        /*001a*/ 	.short	0x0064
        /*001c*/ 	.short	0x0082
	.zero		2


//--------------------- .nv.info                  --------------------------
	.section	.nv.info,"",@"SHT_CUDA_INFO"
	.align	4


	//----- nvinfo : EIATTR_REGCOUNT
	.align		4
        /*0000*/ 	.byte	0x04, 0x2f
        /*0002*/ 	.short	(.L_1 - .L_0)
	.align		4
.L_0:
        /*0004*/ 	.word	index@(_Z9pos_statsPcPfmm)
        /*0008*/ 	.word	0x00000018


	//----- nvinfo : EIATTR_FRAME_SIZE
	.align		4
.L_1:
        /*000c*/ 	.byte	0x04, 0x11
        /*000e*/ 	.short	(.L_3 - .L_2)
	.align		4
.L_2:
        /*0010*/ 	.word	index@(_Z9pos_statsPcPfmm)
        /*0014*/ 	.word	0x00000000


	//----- nvinfo : EIATTR_MIN_STACK_SIZE
	.align		4
.L_3:
        /*0018*/ 	.byte	0x04, 0x12
        /*001a*/ 	.short	(.L_5 - .L_4)
	.align		4
.L_4:
        /*001c*/ 	.word	index@(_Z9pos_statsPcPfmm)
        /*0020*/ 	.word	0x00000000
.L_5:


//--------------------- .nv.compat                --------------------------
	.section	.nv.compat,"",@"SHT_CUDA_COMPAT_INFO"
	.align	4
        /*0000*/ 	.byte	0x02, 0x09, 0x00, 0x00, 0x02, 0x02, 0x01, 0x00, 0x02, 0x05, 0x05, 0x00, 0x03, 0x07, 0x01, 0x01
        /*0010*/ 	.byte	0x02, 0x03, 0x00, 0x00, 0x02, 0x06, 0x01, 0x00, 0x04, 0x0b, 0x08, 0x00, 0x09, 0x00, 0x00, 0x00
        /*0020*/ 	.byte	0x00, 0x00, 0x00, 0x00


//--------------------- .nv.info._Z9pos_statsPcPfmm --------------------------
	.section	.nv.info._Z9pos_statsPcPfmm,"",@"SHT_CUDA_INFO"
	.sectionflags	@""
	.align	4


	//----- nvinfo : EIATTR_CUDA_API_VERSION
	.align		4
        /*0000*/ 	.byte	0x04, 0x37
        /*0002*/ 	.short	(.L_7 - .L_6)
.L_6:
        /*0004*/ 	.word	0x00000082


	//----- nvinfo : EIATTR_KPARAM_INFO
	.align		4
.L_7:
        /*0008*/ 	.byte	0x04, 0x17
        /*000a*/ 	.short	(.L_9 - .L_8)
.L_8:
        /*000c*/ 	.word	0x00000000
        /*0010*/ 	.short	0x0003
        /*0012*/ 	.short	0x0018
        /*0014*/ 	.byte	0x00, 0xf0, 0x21, 0x00


	//----- nvinfo : EIATTR_KPARAM_INFO
	.align		4
.L_9:
        /*0018*/ 	.byte	0x04, 0x17
        /*001a*/ 	.short	(.L_11 - .L_10)
.L_10:
        /*001c*/ 	.word	0x00000000
        /*0020*/ 	.short	0x0002
        /*0022*/ 	.short	0x0010
        /*0024*/ 	.byte	0x00, 0xf0, 0x21, 0x00


	//----- nvinfo : EIATTR_KPARAM_INFO
	.align		4
.L_11:
        /*0028*/ 	.byte	0x04, 0x17
        /*002a*/ 	.short	(.L_13 - .L_12)
.L_12:
        /*002c*/ 	.word	0x00000000
        /*0030*/ 	.short	0x0001
        /*0032*/ 	.short	0x0008
        /*0034*/ 	.byte	0x00, 0xf5, 0x21, 0x00


	//----- nvinfo : EIATTR_KPARAM_INFO
	.align		4
.L_13:
        /*0038*/ 	.byte	0x04, 0x17
        /*003a*/ 	.short	(.L_15 - .L_14)
.L_14:
        /*003c*/ 	.word	0x00000000
        /*0040*/ 	.short	0x0000
        /*0042*/ 	.short	0x0000
        /*0044*/ 	.byte	0x00, 0xf5, 0x21, 0x00


	//----- nvinfo : EIATTR_SPARSE_MMA_MASK
	.align		4
.L_15:
        /*0048*/ 	.byte	0x03, 0x50
        /*004a*/ 	.short	0x0000


	//----- nvinfo : EIATTR_MAXREG_COUNT
	.align		4
        /*004c*/ 	.byte	0x03, 0x1b
        /*004e*/ 	.short	0x00ff


	//----- nvinfo : EIATTR_NUM_BARRIERS
	.align		4
        /*0050*/ 	.byte	0x02, 0x4c
        /*0052*/ 	.byte	0x01
	.zero		1


	//----- nvinfo : EIATTR_MERCURY_ISA_VERSION
	.align		4
        /*0054*/ 	.byte	0x03, 0x5f
        /*0056*/ 	.short	0x0101


	//----- nvinfo : EIATTR_INT_WARP_WIDE_INSTR_OFFSETS
	.align		4
        /*0058*/ 	.byte	0x04, 0x31
        /*005a*/ 	.short	(.L_17 - .L_16)


	//   ....[0]....
.L_16:
        /*005c*/ 	.word	0x00000ab0


	//   ....[1]....
        /*0060*/ 	.word	0x00000b10


	//   ....[2]....
        /*0064*/ 	.word	0x00000e30


	//   ....[3]....
        /*0068*/ 	.word	0x00000e80


	//   ....[4]....
        /*006c*/ 	.word	0x000011a0


	//   ....[5]....
        /*0070*/ 	.word	0x000011f0


	//   ....[6]....
        /*0074*/ 	.word	0x00001500


	//   ....[7]....
        /*0078*/ 	.word	0x00001570


	//   ....[8]....
        /*007c*/ 	.word	0x00001aa0


	//   ....[9]....
        /*0080*/ 	.word	0x00001b20


	//----- nvinfo : EIATTR_VRC_CTA_INIT_COUNT
	.align		4
.L_17:
        /*0084*/ 	.byte	0x02, 0x4a
	.zero		1
	.zero		1


	//----- nvinfo : EIATTR_EXIT_INSTR_OFFSETS
	.align		4
        /*0088*/ 	.byte	0x04, 0x1c
        /*008a*/ 	.short	(.L_19 - .L_18)


	//   ....[0]....
.L_18:
        /*008c*/ 	.word	0x00001bf0


	//   ....[1]....
        /*0090*/ 	.word	0x00001c60


	//   ....[2]....
        /*0094*/ 	.word	0x00001f80


	//   ....[3]....
        /*0098*/ 	.word	0x00002140


	//   ....[4]....
        /*009c*/ 	.word	0x00002290


	//----- nvinfo : EIATTR_CRS_STACK_SIZE
	.align		4
.L_19:
        /*00a0*/ 	.byte	0x04, 0x1e
        /*00a2*/ 	.short	(.L_21 - .L_20)
.L_20:
        /*00a4*/ 	.word	0x00000000


	//----- nvinfo : EIATTR_CBANK_PARAM_SIZE
	.align		4
.L_21:
        /*00a8*/ 	.byte	0x03, 0x19
        /*00aa*/ 	.short	0x0020


	//----- nvinfo : EIATTR_PARAM_CBANK
	.align		4
        /*00ac*/ 	.byte	0x04, 0x0a
        /*00ae*/ 	.short	(.L_23 - .L_22)
	.align		4
.L_22:
        /*00b0*/ 	.word	index@(.nv.constant0._Z9pos_statsPcPfmm)
        /*00b4*/ 	.short	0x0380
        /*00b6*/ 	.short	0x0020


	//----- nvinfo : EIATTR_SW_WAR
	.align		4
.L_23:
        /*00b8*/ 	.byte	0x04, 0x36
        /*00ba*/ 	.short	(.L_25 - .L_24)
.L_24:
        /*00bc*/ 	.word	0x00000008
.L_25:


//--------------------- .nv.callgraph             --------------------------
	.section	.nv.callgraph,"",@"SHT_CUDA_CALLGRAPH"
	.align	4
	.sectionentsize	8
	.align		4
        /*0000*/ 	.word	0x00000000
	.align		4
        /*0004*/ 	.word	0xffffffff
	.align		4
        /*0008*/ 	.word	0x00000000
	.align		4
        /*000c*/ 	.word	0xfffffffe
	.align		4
        /*0010*/ 	.word	0x00000000
	.align		4
        /*0014*/ 	.word	0xfffffffd
	.align		4
        /*0018*/ 	.word	0x00000000
	.align		4
        /*001c*/ 	.word	0xfffffffc


//--------------------- .text._Z9pos_statsPcPfmm  --------------------------
	.section	.text._Z9pos_statsPcPfmm,"ax",@progbits
	.align	128
        .global         _Z9pos_statsPcPfmm
        .type           _Z9pos_statsPcPfmm,@function
        .size           _Z9pos_statsPcPfmm,(.L_x_71 - _Z9pos_statsPcPfmm)
        .other          _Z9pos_statsPcPfmm,@"STO_CUDA_ENTRY STV_DEFAULT"
_Z9pos_statsPcPfmm:
.text._Z9pos_statsPcPfmm:
[----:B------:R-:W-:Y:S08]  /*0000*/  LDC R1, c[0x0][0x37c] ;  /* 0x0000df00ff017b82 */ /* 0x000ff00000000800 */
[----:B------:R-:W0:Y:S01]  /*0010*/  LDC.64 R6, c[0x0][0x390] ;  /* 0x0000e400ff067b82 */ /* 0x000e220000000a00 */
[----:B------:R-:W1:Y:S01]  /*0020*/  S2R R0, SR_TID.X ;  /* 0x0000000000007919 */ /* 0x000e620000002100 */
[----:B------:R-:W2:Y:S01]  /*0030*/  LDCU.64 UR12, c[0x0][0x358] ;  /* 0x00006b00ff0c77ac */ /* 0x000ea20008000a00 */
[----:B------:R-:W-:Y:S01]  /*0040*/  BSSY.RECONVERGENT B0, `(.L_x_0) ;  /* 0x0000046000007945 */ /* 0x000fe20003800200 */
[----:B0-----:R-:W-:-:S04]  /*0050*/  IMAD.WIDE.U32 R2, R6, 0x6, RZ ;  /* 0x0000000606027825 */ /* 0x001fc800078e00ff */
[----:B------:R-:W-:Y:S01]  /*0060*/  IMAD R5, R7, 0x6, RZ ;  /* 0x0000000607057824 */ /* 0x000fe200078e02ff */
[----:B------:R-:W-:-:S03]  /*0070*/  ISETP.NE.U32.AND P0, PT, R2, RZ, PT ;  /* 0x000000ff0200720c */ /* 0x000fc60003f05070 */
[----:B------:R-:W-:-:S05]  /*0080*/  IMAD.IADD R5, R3, 0x1, R5 ;  /* 0x0000000103057824 */ /* 0x000fca00078e0205 */
[----:B------:R-:W-:-:S04]  /*0090*/  ISETP.NE.AND.EX P0, PT, R5, RZ, PT, P0 ;  /* 0x000000ff0500720c */ /* 0x000fc80003f05300 */
[----:B-1----:R-:W-:-:S13]  /*00a0*/  ISETP.NE.OR P0, PT, R0, RZ, !P0 ;  /* 0x000000ff0000720c */ /* 0x002fda0004705670 */
[----:B--2---:R-:W-:Y:S05]  /*00b0*/  @P0 BRA `(.L_x_1) ;  /* 0x0000000000f80947 */ /* 0x004fea0003800000 */
[C---:B------:R-:W-:Y:S01]  /*00c0*/  ISETP.GE.U32.AND P1, PT, R2.reuse, 0x10, PT ;  /* 0x000000100200780c */ /* 0x040fe20003f26070 */
[----:B------:R-:W-:Y:S01]  /*00d0*/  IMAD.MOV.U32 R8, RZ, RZ, RZ ;  /* 0x000000ffff087224 */ /* 0x000fe200078e00ff */
[----:B------:R-:W-:Y:S02]  /*00e0*/  LOP3.LUT R10, R2, 0xe, RZ, 0xc0, !PT ;  /* 0x0000000e020a7812 */ /* 0x000fe400078ec0ff */
[----:B------:R-:W-:Y:S02]  /*00f0*/  ISETP.GE.U32.AND.EX P1, PT, R5, RZ, PT, P1 ;  /* 0x000000ff0500720c */ /* 0x000fe40003f26110 */
[----:B------:R-:W-:-:S04]  /*0100*/  ISETP.NE.U32.AND P0, PT, R10, RZ, PT ;  /* 0x000000ff0a00720c */ /* 0x000fc80003f05070 */
[----:B------:R-:W-:-:S07]  /*0110*/  ISETP.NE.AND.EX P0, PT, RZ, RZ, PT, P0 ;  /* 0x000000ffff00720c */ /* 0x000fce0003f05300 */
[----:B------:R-:W-:Y:S06]  /*0120*/  @!P1 BRA `(.L_x_2) ;  /* 0x0000000000409947 */ /* 0x000fec0003800000 */
[----:B------:R-:W0:Y:S01]  /*0130*/  S2UR UR5, SR_CgaCtaId ;  /* 0x00000000000579c3 */ /* 0x000e220000008800 */
[----:B------:R-:W-:Y:S01]  /*0140*/  LOP3.LUT R8, R2, 0xfffffff0, RZ, 0xc0, !PT ;  /* 0xfffffff002087812 */ /* 0x000fe200078ec0ff */
[----:B------:R-:W-:-:S04]  /*0150*/  UMOV UR4, 0x400 ;  /* 0x0000040000047882 */ /* 0x000fc80000000000 */
[----:B------:R-:W-:Y:S01]  /*0160*/  IMAD.MOV.U32 R4, RZ, RZ, R8 ;  /* 0x000000ffff047224 */ /* 0x000fe200078e0008 */
[----:B0-----:R-:W-:-:S04]  /*0170*/  ULEA UR4, UR5, UR4, 0x18 ;  /* 0x0000000405047291 */ /* 0x001fc8000f8ec0ff */
[----:B------:R-:W-:-:S12]  /*0180*/  UIADD3 UR4, UPT, UPT, UR4, 0x20, URZ ;  /* 0x0000002004047890 */ /* 0x000fd8000fffe0ff */
.L_x_3:
[----:B------:R-:W-:Y:S01]  /*0190*/  IADD3 R4, P1, PT, R4, -0x10, RZ ;  /* 0xfffffff004047810 */ /* 0x000fe20007f3e0ff */
[----:B------:R-:W-:Y:S03]  /*01a0*/  STS.128 [UR4+-0x20], RZ ;  /* 0xffffe0ffff007988 */ /* 0x000fe60008000c04 */
[----:B------:R-:W-:Y:S01]  /*01b0*/  IADD3.X R5, PT, PT, R5, -0x1, RZ, P1, !PT ;  /* 0xffffffff05057810 */ /* 0x000fe20000ffe4ff */
[----:B------:R-:W-:Y:S01]  /*01c0*/  STS.128 [UR4+-0x10], RZ ;  /* 0xfffff0ffff007988 */ /* 0x000fe20008000c04 */
[----:B------:R-:W-:-:S03]  /*01d0*/  ISETP.NE.U32.AND P1, PT, R4, RZ, PT ;  /* 0x000000ff0400720c */ /* 0x000fc60003f25070 */
[----:B------:R-:W-:Y:S01]  /*01e0*/  STS.128 [UR4], RZ ;  /* 0x000000ffff007988 */ /* 0x000fe20008000c04 */
[----:B------:R-:W-:-:S03]  /*01f0*/  ISETP.NE.AND.EX P1, PT, R5, RZ, PT, P1 ;  /* 0x000000ff0500720c */ /* 0x000fc60003f25310 */
[----:B------:R-:W-:Y:S01]  /*0200*/  STS.128 [UR4+0x10], RZ ;  /* 0x000010ffff007988 */ /* 0x000fe20008000c04 */
[----:B------:R-:W-:-:S09]  /*0210*/  UIADD3 UR4, UPT, UPT, UR4, 0x40, URZ ;  /* 0x0000004004047890 */ /* 0x000fd2000fffe0ff */
[----:B------:R-:W-:Y:S05]  /*0220*/  @P1 BRA `(.L_x_3) ;  /* 0xfffffffc00d81947 */ /* 0x000fea000383ffff */
.L_x_2:
[----:B------:R-:W-:Y:S05]  /*0230*/  @!P0 BRA `(.L_x_1) ;  /* 0x0000000000988947 */ /* 0x000fea0003800000 */
[----:B------:R-:W-:Y:S02]  /*0240*/  ISETP.GE.U32.AND P0, PT, R10, 0x8, PT ;  /* 0x000000080a00780c */ /* 0x000fe40003f06070 */
[----:B------:R-:W-:Y:S02]  /*0250*/  LOP3.LUT R9, R2, 0x6, RZ, 0xc0, !PT ;  /* 0x0000000602097812 */ /* 0x000fe400078ec0ff */
[----:B------:R-:W-:Y:S02]  /*0260*/  ISETP.GE.U32.AND.EX P0, PT, RZ, RZ, PT, P0 ;  /* 0x000000ffff00720c */ /* 0x000fe40003f06100 */
[----:B------:R-:W-:-:S04]  /*0270*/  ISETP.NE.U32.AND P1, PT, R9, RZ, PT ;  /* 0x000000ff0900720c */ /* 0x000fc80003f25070 */
[----:B------:R-:W-:-:S07]  /*0280*/  ISETP.NE.AND.EX P1, PT, RZ, RZ, PT, P1 ;  /* 0x000000ffff00720c */ /* 0x000fce0003f25310 */
[----:B------:R-:W-:Y:S06]  /*0290*/  @!P0 BRA `(.L_x_4) ;  /* 0x00000000001c8947 */ /* 0x000fec0003800000 */
[----:B------:R-:W0:Y:S01]  /*02a0*/  S2R R5, SR_CgaCtaId ;  /* 0x0000000000057919 */ /* 0x000e220000008800 */
[----:B------:R-:W-:-:S04]  /*02b0*/  MOV R4, 0x400 ;  /* 0x0000040000047802 */ /* 0x000fc80000000f00 */
[----:B0-----:R-:W-:-:S05]  /*02c0*/  LEA R5, R5, R4, 0x18 ;  /* 0x0000000405057211 */ /* 0x001fca00078ec0ff */
[C---:B------:R-:W-:Y:S02]  /*02d0*/  IMAD R4, R8.reuse, 0x4, R5 ;  /* 0x0000000408047824 */ /* 0x040fe400078e0205 */
[----:B------:R-:W-:-:S03]  /*02e0*/  VIADD R8, R8, 0x8 ;  /* 0x0000000808087836 */ /* 0x000fc60000000000 */
[----:B------:R0:W-:Y:S04]  /*02f0*/  STS.128 [R4], RZ ;  /* 0x000000ff04007388 */ /* 0x0001e80000000c00 */
[----:B------:R0:W-:Y:S02]  /*0300*/  STS.128 [R4+0x10], RZ ;  /* 0x000010ff04007388 */ /* 0x0001e40000000c00 */
.L_x_4:
[----:B------:R-:W-:Y:S05]  /*0310*/  @!P1 BRA `(.L_x_1) ;  /* 0x0000000000609947 */ /* 0x000fea0003800000 */
[----:B------:R-:W-:-:S04]  /*0320*/  ISETP.GE.U32.AND P0, PT, R9, 0x4, PT ;  /* 0x000000040900780c */ /* 0x000fc80003f06070 */
[----:B------:R-:W-:-:S13]  /*0330*/  ISETP.GE.U32.AND.EX P0, PT, RZ, RZ, PT, P0 ;  /* 0x000000ffff00720c */ /* 0x000fda0003f06100 */
[----:B0-----:R-:W0:Y:S01]  /*0340*/  @P0 S2R R4, SR_CgaCtaId ;  /* 0x0000000000040919 */ /* 0x001e220000008800 */
[----:B------:R-:W-:-:S04]  /*0350*/  @P0 MOV R3, 0x400 ;  /* 0x0000040000030802 */ /* 0x000fc80000000f00 */
[----:B0-----:R-:W-:Y:S01]  /*0360*/  @P0 LEA R3, R4, R3, 0x18 ;  /* 0x0000000304030211 */ /* 0x001fe200078ec0ff */
[----:B------:R-:W-:-:S04]  /*0370*/  IMAD.MOV.U32 R4, RZ, RZ, RZ ;  /* 0x000000ffff047224 */ /* 0x000fc800078e00ff */
[----:B------:R-:W-:Y:S01]  /*0380*/  @P0 IMAD R5, R8, 0x4, R3 ;  /* 0x0000000408050824 */ /* 0x000fe200078e0203 */
[----:B------:R-:W-:Y:S01]  /*0390*/  LOP3.LUT R3, R2, 0x2, RZ, 0xc0, !PT ;  /* 0x0000000202037812 */ /* 0x000fe200078ec0ff */
[----:B------:R-:W-:-:S03]  /*03a0*/  @P0 VIADD R8, R8, 0x4 ;  /* 0x0000000408080836 */ /* 0x000fc60000000000 */
[----:B------:R1:W-:Y:S01]  /*03b0*/  @P0 STS.128 [R5], RZ ;  /* 0x000000ff05000388 */ /* 0x0003e20000000c00 */
[----:B------:R-:W-:-:S04]  /*03c0*/  ISETP.NE.U32.AND P1, PT, R3, RZ, PT ;  /* 0x000000ff0300720c */ /* 0x000fc80003f25070 */
[----:B------:R-:W-:-:S13]  /*03d0*/  ISETP.NE.AND.EX P1, PT, R4, RZ, PT, P1 ;  /* 0x000000ff0400720c */ /* 0x000fda0003f25310 */
[----:B-1----:R-:W-:Y:S05]  /*03e0*/  @!P1 BRA `(.L_x_1) ;  /* 0x00000000002c9947 */ /* 0x002fea0003800000 */
[----:B------:R-:W0:Y:S01]  /*03f0*/  S2R R5, SR_CgaCtaId ;  /* 0x0000000000057919 */ /* 0x000e220000008800 */
[----:B------:R-:W-:-:S04]  /*0400*/  MOV R2, 0x400 ;  /* 0x0000040000027802 */ /* 0x000fc80000000f00 */
[----:B0-----:R-:W-:-:S05]  /*0410*/  LEA R5, R5, R2, 0x18 ;  /* 0x0000000205057211 */ /* 0x001fca00078ec0ff */
[----:B------:R-:W-:-:S07]  /*0420*/  IMAD R2, R8, 0x4, R5 ;  /* 0x0000000408027824 */ /* 0x000fce00078e0205 */
.L_x_5:
[----:B------:R-:W-:Y:S01]  /*0430*/  IADD3 R3, P0, PT, R3, -0x1, RZ ;  /* 0xffffffff03037810 */ /* 0x000fe20007f1e0ff */
[----:B------:R0:W-:Y:S03]  /*0440*/  STS [R2], RZ ;  /* 0x000000ff02007388 */ /* 0x0001e60000000800 */
[----:B------:R-:W-:Y:S02]  /*0450*/  IADD3.X R4, PT, PT, R4, -0x1, RZ, P0, !PT ;  /* 0xffffffff04047810 */ /* 0x000fe400007fe4ff */
[----:B------:R-:W-:Y:S01]  /*0460*/  ISETP.NE.U32.AND P0, PT, R3, RZ, PT ;  /* 0x000000ff0300720c */ /* 0x000fe20003f05070 */
[----:B0-----:R-:W-:-:S03]  /*0470*/  VIADD R2, R2, 0x4 ;  /* 0x0000000402027836 */ /* 0x001fc60000000000 */
[----:B------:R-:W-:-:S13]  /*0480*/  ISETP.NE.AND.EX P0, PT, R4, RZ, PT, P0 ;  /* 0x000000ff0400720c */ /* 0x000fda0003f05300 */
[----:B------:R-:W-:Y:S05]  /*0490*/  @P0 BRA `(.L_x_5) ;  /* 0xfffffffc00e40947 */ /* 0x000fea000383ffff */
.L_x_1:
[----:B------:R-:W-:Y:S05]  /*04a0*/  BSYNC.RECONVERGENT B0 ;  /* 0x0000000000007941 */ /* 0x000fea0003800200 */
.L_x_0:
[----:B------:R-:W1:Y:S01]  /*04b0*/  S2R R13, SR_CTAID.X ;  /* 0x00000000000d7919 */ /* 0x000e620000002500 */
[----:B------:R-:W1:Y:S01]  /*04c0*/  LDCU UR4, c[0x0][0x360] ;  /* 0x00006c00ff0477ac */ /* 0x000e620008000800 */
[----:B------:R-:W-:Y:S01]  /*04d0*/  BAR.SYNC.DEFER_BLOCKING 0x0 ;  /* 0x0000000000007b1d */ /* 0x000fe20000010000 */
[----:B------:R-:W-:-:S04]  /*04e0*/  ISETP.NE.U32.AND P0, PT, R6, RZ, PT ;  /* 0x000000ff0600720c */ /* 0x000fc80003f05070 */
[----:B------:R-:W-:Y:S01]  /*04f0*/  ISETP.NE.AND.EX P0, PT, R7, RZ, PT, P0 ;  /* 0x000000ff0700720c */ /* 0x000fe20003f05300 */
[----:B------:R-:W2:Y:S01]  /*0500*/  LDCU.64 UR6, c[0x0][0x398] ;  /* 0x00007300ff0677ac */ /* 0x000ea20008000a00 */
[----:B------:R-:W-:Y:S01]  /*0510*/  BSSY.RECONVERGENT B0, `(.L_x_6) ;  /* 0x000016a000007945 */ /* 0x000fe20003800200 */
[----:B-1----:R-:W-:-:S05]  /*0520*/  IMAD R13, R13, UR4, R0 ;  /* 0x000000040d0d7c24 */ /* 0x002fca000f8e0200 */
[----:B--2---:R-:W-:-:S04]  /*0530*/  ISETP.GE.U32.AND P1, PT, R13, UR6, PT ;  /* 0x000000060d007c0c */ /* 0x004fc8000bf26070 */
[----:B------:R-:W-:-:S13]  /*0540*/  ISETP.GE.U32.OR.EX P0, PT, RZ, UR7, !P0, P1 ;  /* 0x00000007ff007c0c */ /* 0x000fda000c706510 */
[----:B------:R-:W-:Y:S05]  /*0550*/  @P0 BRA `(.L_x_7) ;  /* 0x0000001400940947 */ /* 0x000fea0003800000 */
[----:B------:R-:W-:Y:S01]  /*0560*/  IADD3 R2, P1, PT, R6, -0x1, RZ ;  /* 0xffffffff06027810 */ /* 0x000fe20007f3e0ff */
[----:B------:R-:W-:Y:S01]  /*0570*/  IMAD.SHL.U32 R5, R13, 0x2, RZ ;  /* 0x000000020d057824 */ /* 0x000fe200078e00ff */
[----:B------:R-:W-:Y:S01]  /*0580*/  SHF.R.U32.HI R13, RZ, 0x1f, R13 ;  /* 0x0000001fff0d7819 */ /* 0x000fe2000001160d */
[----:B------:R-:W-:Y:S01]  /*0590*/  IMAD.MOV.U32 R3, RZ, RZ, RZ ;  /* 0x000000ffff037224 */ /* 0x000fe200078e00ff */
[----:B------:R-:W-:Y:S01]  /*05a0*/  ISETP.GE.U32.AND P0, PT, R2, 0x3, PT ;  /* 0x000000030200780c */ /* 0x000fe20003f06070 */
[----:B0-----:R-:W-:Y:S01]  /*05b0*/  IMAD.MOV.U32 R4, RZ, RZ, RZ ;  /* 0x000000ffff047224 */ /* 0x001fe200078e00ff */
[----:B------:R-:W-:Y:S01]  /*05c0*/  IADD3.X R2, PT, PT, R7, -0x1, RZ, P1, !PT ;  /* 0xffffffff07027810 */ /* 0x000fe20000ffe4ff */
[----:B------:R-:W-:-:S03]  /*05d0*/  IMAD.MOV.U32 R11, RZ, RZ, RZ ;  /* 0x000000ffff0b7224 */ /* 0x000fc600078e00ff */
[----:B------:R-:W-:Y:S02]  /*05e0*/  ISETP.GE.U32.AND.EX P0, PT, R2, RZ, PT, P0 ;  /* 0x000000ff0200720c */ /* 0x000fe40003f06100 */
[----:B------:R-:W-:-:S11]  /*05f0*/  LOP3.LUT R2, R6, 0x3, RZ, 0xc0, !PT ;  /* 0x0000000306027812 */ /* 0x000fd600078ec0ff */
[----:B------:R-:W-:Y:S05]  /*0600*/  @!P0 BRA `(.L_x_8) ;  /* 0x0000000c00fc8947 */ /* 0x000fea0003800000 */
[----:B------:R-:W0:Y:S01]  /*0610*/  LDCU.64 UR6, c[0x0][0x380] ;  /* 0x00007000ff0677ac */ /* 0x000e220008000a00 */
[----:B------:R-:W1:Y:S01]  /*0620*/  S2UR UR5, SR_CgaCtaId ;  /* 0x00000000000579c3 */ /* 0x000e620000008800 */
[-C--:B------:R-:W-:Y:S01]  /*0630*/  IMAD R4, R13, R6.reuse, RZ ;  /* 0x000000060d047224 */ /* 0x080fe200078e02ff */
[----:B------:R-:W2:Y:S03]  /*0640*/  LDCU.64 UR8, c[0x0][0x390] ;  /* 0x00007200ff0877ac */ /* 0x000ea60008000a00 */
[C---:B------:R-:W-:Y:S01]  /*0650*/  IMAD R15, R5.reuse, R7, R4 ;  /* 0x00000007050f7224 */ /* 0x040fe200078e0204 */
[----:B------:R-:W-:Y:S01]  /*0660*/  LOP3.LUT R4, R6, 0xfffffffc, RZ, 0xc0, !PT ;  /* 0xfffffffc06047812 */ /* 0x000fe200078ec0ff */
[----:B------:R-:W3:Y:S01]  /*0670*/  LDCU.64 UR10, c[0x0][0x380] ;  /* 0x00007000ff0a77ac */ /* 0x000ee20008000a00 */
[----:B------:R-:W4:Y:S03]  /*0680*/  LDCU UR14, c[0x0][0x394] ;  /* 0x00007280ff0e77ac */ /* 0x000f260008000800 */
[----:B------:R-:W-:Y:S01]  /*0690*/  IMAD.MOV.U32 R14, RZ, RZ, R4 ;  /* 0x000000ffff0e7224 */ /* 0x000fe200078e0004 */
[----:B------:R-:W-:Y:S01]  /*06a0*/  UMOV UR4, 0x400 ;  /* 0x0000040000047882 */ /* 0x000fe20000000000 */
[----:B0-----:R-:W-:-:S04]  /*06b0*/  IMAD.WIDE.U32 R8, R5, R6, UR6 ;  /* 0x0000000605087e25 */ /* 0x001fc8000f8e0006 */
[----:B--2---:R-:W-:Y:S01]  /*06c0*/  IMAD.WIDE.U32 R10, R5, R6, UR8 ;  /* 0x00000008050a7e25 */ /* 0x004fe2000f8e0006 */
[----:B------:R-:W-:Y:S01]  /*06d0*/  IADD3 R16, P0, PT, R8, 0x1, RZ ;  /* 0x0000000108107810 */ /* 0x000fe20007f1e0ff */
[----:B-1----:R-:W-:Y:S01]  /*06e0*/  ULEA UR4, UR5, UR4, 0x18 ;  /* 0x0000000405047291 */ /* 0x002fe2000f8ec0ff */
[----:B---3--:R-:W-:-:S03]  /*06f0*/  IADD3 R8, P1, PT, R10, UR10, RZ ;  /* 0x0000000a0a087c10 */ /* 0x008fc6000ff3e0ff */
[----:B------:R-:W-:Y:S01]  /*0700*/  IMAD.X R7, R9, 0x1, R15, P0 ;  /* 0x0000000109077824 */ /* 0x000fe200000e060f */
[----:B------:R-:W-:Y:S01]  /*0710*/  UIADD3 UR4, UPT, UPT, UR4, 0x30, URZ ;  /* 0x0000003004047890 */ /* 0x000fe2000fffe0ff */
[----:B----4-:R-:W-:Y:S01]  /*0720*/  IMAD.U32 R12, RZ, RZ, UR14 ;  /* 0x0000000eff0c7e24 */ /* 0x010fe2000f8e00ff */
[----:B------:R-:W-:Y:S02]  /*0730*/  IADD3 R8, P0, PT, R8, 0x3, RZ ;  /* 0x0000000308087810 */ /* 0x000fe40007f1e0ff */
[----:B------:R-:W-:Y:S01]  /*0740*/  IADD3.X R9, PT, PT, R15, UR11, R11, P1, !PT ;  /* 0x0000000b0f097c10 */ /* 0x000fe20008ffe40b */
[----:B------:R-:W-:Y:S02]  /*0750*/  IMAD.U32 R11, RZ, RZ, UR14 ;  /* 0x0000000eff0b7e24 */ /* 0x000fe4000f8e00ff */
[----:B------:R-:W-:Y:S02]  /*0760*/  IMAD.U32 R10, RZ, RZ, UR4 ;  /* 0x00000004ff0a7e24 */ /* 0x000fe4000f8e00ff */
[----:B------:R-:W-:-:S07]  /*0770*/  IMAD.X R9, RZ, RZ, R9, P0 ;  /* 0x000000ffff097224 */ /* 0x000fce00000e0609 */
.L_x_53:
[----:B------:R-:W-:-:S05]  /*0780*/  IMAD.MOV.U32 R6, RZ, RZ, R16 ;  /* 0x000000ffff067224 */ /* 0x000fca00078e0010 */
[----:B------:R-:W2:Y:S01]  /*0790*/  LDG.E.U8 R15, desc[UR12][R6.64+-0x1] ;  /* 0xffffff0c060f7981 */ /* 0x000ea2000c1e1100 */
[----:B------:R-:W-:Y:S04]  /*07a0*/  BSSY.RECONVERGENT B1, `(.L_x_9) ;  /* 0x000002e000017945 */ /* 0x000fe80003800200 */
[----:B------:R-:W-:Y:S01]  /*07b0*/  BSSY.RELIABLE B2, `(.L_x_10) ;  /* 0x0000029000027945 */ /* 0x000fe20003800100 */
[----:B--2---:R-:W-:-:S13]  /*07c0*/  ISETP.GT.AND P0, PT, R15, 0x60, PT ;  /* 0x000000600f00780c */ /* 0x004fda0003f04270 */
[----:B------:R-:W-:Y:S05]  /*07d0*/  @P0 BRA `(.L_x_11) ;  /* 0x0000000000440947 */ /* 0x000fea0003800000 */
[----:B------:R-:W-:-:S13]  /*07e0*/  ISETP.GT.AND P0, PT, R15, 0x46, PT ;  /* 0x000000460f00780c */ /* 0x000fda0003f04270 */
[----:B------:R-:W-:Y:S05]  /*07f0*/  @!P0 BREAK.RELIABLE B2 ;  /* 0x0000000000028942 */ /* 0x000fea0003800100 */
[----:B------:R-:W-:Y:S05]  /*0800*/  @P0 BRA `(.L_x_12) ;  /* 0x0000000000140947 */ /* 0x000fea0003800000 */
[----:B------:R-:W-:-:S13]  /*0810*/  ISETP.NE.AND P0, PT, R15, 0x41, PT ;  /* 0x000000410f00780c */ /* 0x000fda0003f05270 */
[----:B------:R-:W-:Y:S05]  /*0820*/  @!P0 BRA `(.L_x_13) ;  /* 0x0000000000548947 */ /* 0x000fea0003800000 */
[----:B------:R-:W-:-:S13]  /*0830*/  ISETP.NE.AND P0, PT, R15, 0x43, PT ;  /* 0x000000430f00780c */ /* 0x000fda0003f05270 */
[----:B------:R-:W-:Y:S05]  /*0840*/  @!P0 BRA `(.L_x_14) ;  /* 0x0000000000448947 */ /* 0x000fea0003800000 */
[----:B------:R-:W-:Y:S05]  /*0850*/  BRA `(.L_x_15) ;  /* 0x0000000000887947 */ /* 0x000fea0003800000 */
.L_x_12:
[----:B------:R-:W-:-:S13]  /*0860*/  ISETP.NE.AND P0, PT, R15, 0x47, PT ;  /* 0x000000470f00780c */ /* 0x000fda0003f05270 */
[----:B------:R-:W-:Y:S05]  /*0870*/  @!P0 BREAK.RELIABLE B2 ;  /* 0x0000000000028942 */ /* 0x000fea0003800100 */
[----:B------:R-:W-:Y:S05]  /*0880*/  @!P0 BRA `(.L_x_16) ;  /* 0x0000000000788947 */ /* 0x000fea0003800000 */
[----:B------:R-:W-:-:S13]  /*0890*/  ISETP.NE.AND P0, PT, R15, 0x4e, PT ;  /* 0x0000004e0f00780c */ /* 0x000fda0003f05270 */
[----:B------:R-:W-:Y:S05]  /*08a0*/  @P0 BREAK.RELIABLE B2 ;  /* 0x0000000000020942 */ /* 0x000fea0003800100 */
[----:B------:R-:W-:Y:S05]  /*08b0*/  @!P0 BRA `(.L_x_17) ;  /* 0x0000000000608947 */ /* 0x000fea0003800000 */
[----:B------:R-:W-:-:S13]  /*08c0*/  ISETP.NE.AND P0, PT, R15, 0x54, PT ;  /* 0x000000540f00780c */ /* 0x000fda0003f05270 */
[----:B------:R-:W-:Y:S05]  /*08d0*/  @!P0 BRA `(.L_x_18) ;  /* 0x0000000000508947 */ /* 0x000fea0003800000 */
[----:B------:R-:W-:Y:S05]  /*08e0*/  BRA `(.L_x_15) ;  /* 0x0000000000647947 */ /* 0x000fea0003800000 */
.L_x_11:
[----:B------:R-:W-:-:S13]  /*08f0*/  ISETP.GT.AND P0, PT, R15, 0x66, PT ;  /* 0x000000660f00780c */ /* 0x000fda0003f04270 */
[----:B------:R-:W-:Y:S05]  /*0900*/  @!P0 BREAK.RELIABLE B2 ;  /* 0x0000000000028942 */ /* 0x000fea0003800100 */
[----:B------:R-:W-:Y:S05]  /*0910*/  @P0 BRA `(.L_x_19) ;  /* 0x0000000000200947 */ /* 0x000fea0003800000 */
[----:B------:R-:W-:-:S13]  /*0920*/  ISETP.NE.AND P0, PT, R15, 0x61, PT ;  /* 0x000000610f00780c */ /* 0x000fda0003f05270 */
[----:B------:R-:W-:Y:S05]  /*0930*/  @!P0 BRA `(.L_x_13) ;  /* 0x0000000000108947 */ /* 0x000fea0003800000 */
[----:B------:R-:W-:-:S13]  /*0940*/  ISETP.NE.AND P0, PT, R15, 0x63, PT ;  /* 0x000000630f00780c */ /* 0x000fda0003f05270 */
[----:B------:R-:W-:Y:S05]  /*0950*/  @P0 BRA `(.L_x_15) ;  /* 0x0000000000480947 */ /* 0x000fea0003800000 */
.L_x_14:
[----:B------:R0:W-:Y:S01]  /*0960*/  ATOMS.POPC.INC.32 RZ, [R10+URZ+-0x24] ;  /* 0xffffdc000aff7f8c */ /* 0x0001e2000d8000ff */
[----:B------:R-:W-:Y:S05]  /*0970*/  BRA `(.L_x_15) ;  /* 0x0000000000407947 */ /* 0x000fea0003800000 */
.L_x_13:
[----:B------:R1:W-:Y:S01]  /*0980*/  ATOMS.POPC.INC.32 RZ, [R10+URZ+-0x30] ;  /* 0xffffd0000aff7f8c */ /* 0x0003e2000d8000ff */
[----:B------:R-:W-:Y:S05]  /*0990*/  BRA `(.L_x_15) ;  /* 0x0000000000387947 */ /* 0x000fea0003800000 */
.L_x_19:
[----:B------:R-:W-:-:S13]  /*09a0*/  ISETP.NE.AND P0, PT, R15, 0x67, PT ;  /* 0x000000670f00780c */ /* 0x000fda0003f05270 */
[----:B------:R-:W-:Y:S05]  /*09b0*/  @!P0 BREAK.RELIABLE B2 ;  /* 0x0000000000028942 */ /* 0x000fea0003800100 */
[----:B------:R-:W-:Y:S05]  /*09c0*/  @!P0 BRA `(.L_x_16) ;  /* 0x0000000000288947 */ /* 0x000fea0003800000 */
[----:B------:R-:W-:-:S13]  /*09d0*/  ISETP.NE.AND P0, PT, R15, 0x6e, PT ;  /* 0x0000006e0f00780c */ /* 0x000fda0003f05270 */
[----:B------:R-:W-:Y:S05]  /*09e0*/  @P0 BREAK.RELIABLE B2 ;  /* 0x0000000000020942 */ /* 0x000fea0003800100 */
[----:B------:R-:W-:Y:S05]  /*09f0*/  @!P0 BRA `(.L_x_17) ;  /* 0x0000000000108947 */ /* 0x000fea0003800000 */
[----:B------:R-:W-:-:S13]  /*0a00*/  ISETP.NE.AND P0, PT, R15, 0x74, PT ;  /* 0x000000740f00780c */ /* 0x000fda0003f05270 */
[----:B------:R-:W-:Y:S05]  /*0a10*/  @P0 BRA `(.L_x_15) ;  /* 0x0000000000180947 */ /* 0x000fea0003800000 */
.L_x_18:
[----:B------:R4:W-:Y:S01]  /*0a20*/  ATOMS.POPC.INC.32 RZ, [R10+URZ+-0x2c] ;  /* 0xffffd4000aff7f8c */ /* 0x0009e2000d8000ff */
[----:B------:R-:W-:Y:S05]  /*0a30*/  BRA `(.L_x_15) ;  /* 0x0000000000107947 */ /* 0x000fea0003800000 */
.L_x_17:
[----:B------:R-:W-:Y:S05]  /*0a40*/  BSYNC.RELIABLE B2 ;  /* 0x0000000000027941 */ /* 0x000fea0003800100 */
.L_x_10:
[----:B------:R3:W-:Y:S01]  /*0a50*/  ATOMS.POPC.INC.32 RZ, [R10+URZ+-0x20] ;  /* 0xffffe0000aff7f8c */ /* 0x0007e2000d8000ff */
[----:B------:R-:W-:Y:S05]  /*0a60*/  BRA `(.L_x_15) ;  /* 0x0000000000047947 */ /* 0x000fea0003800000 */
.L_x_16:
[----:B------:R2:W-:Y:S02]  /*0a70*/  ATOMS.POPC.INC.32 RZ, [R10+URZ+-0x28] ;  /* 0xffffd8000aff7f8c */ /* 0x0005e4000d8000ff */
.L_x_15:
[----:B------:R-:W-:Y:S05]  /*0a80*/  BSYNC.RECONVERGENT B1 ;  /* 0x0000000000017941 */ /* 0x000fea0003800200 */
.L_x_9:
[----:B------:R-:W5:Y:S04]  /*0a90*/  LDG.E.S8 R15, desc[UR12][R8.64+-0x3] ;  /* 0xfffffd0c080f7981 */ /* 0x000f68000c1e1300 */
[----:B------:R-:W3:Y:S01]  /*0aa0*/  LDG.E.U8 R18, desc[UR12][R6.64] ;  /* 0x0000000c06127981 */ /* 0x000ee2000c1e1100 */
[----:B------:R-:W-:Y:S01]  /*0ab0*/  VOTEU.ANY UR4, UPT, PT ;  /* 0x0000000000047886 */ /* 0x000fe200038e0100 */
[----:B------:R-:W-:Y:S01]  /*0ac0*/  BSSY.RECONVERGENT B1, `(.L_x_20) ;  /* 0x0000034000017945 */ /* 0x000fe20003800200 */
[----:B------:R-:W-:Y:S01]  /*0ad0*/  UFLO.U32 UR4, UR4 ;  /* 0x00000004000472bd */ /* 0x000fe200080e0000 */
[----:B------:R-:W0:Y:S02]  /*0ae0*/  S2R R16, SR_LANEID ;  /* 0x0000000000107919 */ /* 0x000e240000000000 */
[----:B------:R-:W-:Y:S03]  /*0af0*/  BSSY.RELIABLE B2, `(.L_x_21) ;  /* 0x000002d000027945 */ /* 0x000fe60003800100 */
[----:B0-----:R-:W-:Y:S01]  /*0b00*/  ISETP.EQ.U32.AND P0, PT, R16, UR4, PT ;  /* 0x0000000410007c0c */ /* 0x001fe2000bf02070 */
[----:B-----5:R-:W0:Y:S02]  /*0b10*/  REDUX.SUM UR5, R15 ;  /* 0x000000000f0573c4 */ /* 0x020e24000000c000 */
[----:B0-----:R-:W-:-:S10]  /*0b20*/  IMAD.U32 R17, RZ, RZ, UR5 ;  /* 0x00000005ff117e24 */ /* 0x001fd4000f8e00ff */
[----:B------:R0:W-:Y:S01]  /*0b30*/  @P0 ATOMS.ADD RZ, [R10+-0x1c], R17 ;  /* 0xffffe4110aff038c */ /* 0x0001e20000000000 */
[----:B---3--:R-:W-:-:S13]  /*0b40*/  ISETP.GT.AND P0, PT, R18, 0x60, PT ;  /* 0x000000601200780c */ /* 0x008fda0003f04270 */
[----:B0-----:R-:W-:Y:S05]  /*0b50*/  @P0 BRA `(.L_x_22) ;  /* 0x0000000000440947 */ /* 0x001fea0003800000 */
        /* <DEDUP_REMOVED lines=8> */
.L_x_23:
        /* <DEDUP_REMOVED lines=9> */
.L_x_22:
[----:B------:R-:W-:-:S13]  /*0c70*/  ISETP.GT.AND P0, PT, R18, 0x66, PT ;  /* 0x000000661200780c */ /* 0x000fda0003f04270 */
[----:B------:R-:W-:Y:S05]  /*0c80*/  @!P0 BREAK.RELIABLE B2 ;  /* 0x0000000000028942 */ /* 0x000fea0003800100 */
[----:B------:R-:W-:Y:S05]  /*0c90*/  @P0 BRA `(.L_x_30) ;  /* 0x0000000000200947 */ /* 0x000fea0003800000 */
[----:B------:R-:W-:-:S13]  /*0ca0*/  ISETP.NE.AND P0, PT, R18, 0x61, PT ;  /* 0x000000611200780c */ /* 0x000fda0003f05270 */
[----:B------:R-:W-:Y:S05]  /*0cb0*/  @!P0 BRA `(.L_x_24) ;  /* 0x0000000000108947 */ /* 0x000fea0003800000 */
[----:B------:R-:W-:-:S13]  /*0cc0*/  ISETP.NE.AND P0, PT, R18, 0x63, PT ;  /* 0x000000631200780c */ /* 0x000fda0003f05270 */
[----:B------:R-:W-:Y:S05]  /*0cd0*/  @P0 BRA `(.L_x_26) ;  /* 0x0000000000480947 */ /* 0x000fea0003800000 */
.L_x_25:
[----:B------:R0:W-:Y:S01]  /*0ce0*/  ATOMS.POPC.INC.32 RZ, [R10+URZ+-0xc] ;  /* 0xfffff4000aff7f8c */ /* 0x0001e2000d8000ff */
[----:B------:R-:W-:Y:S05]  /*0cf0*/  BRA `(.L_x_26) ;  /* 0x0000000000407947 */ /* 0x000fea0003800000 */
.L_x_24:
[----:B------:R0:W-:Y:S01]  /*0d00*/  ATOMS.POPC.INC.32 RZ, [R10+URZ+-0x18] ;  /* 0xffffe8000aff7f8c */ /* 0x0001e2000d8000ff */
[----:B------:R-:W-:Y:S05]  /*0d10*/  BRA `(.L_x_26) ;  /* 0x0000000000387947 */ /* 0x000fea0003800000 */
.L_x_30:
        /* <DEDUP_REMOVED lines=8> */
.L_x_29:
[----:B------:R3:W-:Y:S01]  /*0da0*/  ATOMS.POPC.INC.32 RZ, [R10+URZ+-0x14] ;  /* 0xffffec000aff7f8c */ /* 0x0007e2000d8000ff */
[----:B------:R-:W-:Y:S05]  /*0db0*/  BRA `(.L_x_26) ;  /* 0x0000000000107947 */ /* 0x000fea0003800000 */
.L_x_28:
[----:B------:R-:W-:Y:S05]  /*0dc0*/  BSYNC.RELIABLE B2 ;  /* 0x0000000000027941 */ /* 0x000fea0003800100 */
.L_x_21:
[----:B------:R0:W-:Y:S01]  /*0dd0*/  ATOMS.POPC.INC.32 RZ, [R10+URZ+-0x8] ;  /* 0xfffff8000aff7f8c */ /* 0x0001e2000d8000ff */
[----:B------:R-:W-:Y:S05]  /*0de0*/  BRA `(.L_x_26) ;  /* 0x0000000000047947 */ /* 0x000fea0003800000 */
.L_x_27:
[----:B------:R0:W-:Y:S02]  /*0df0*/  ATOMS.POPC.INC.32 RZ, [R10+URZ+-0x10] ;  /* 0xfffff0000aff7f8c */ /* 0x0001e4000d8000ff */
.L_x_26:
[----:B------:R-:W-:Y:S05]  /*0e00*/  BSYNC.RECONVERGENT B1 ;  /* 0x0000000000017941 */ /* 0x000fea0003800200 */
.L_x_20:
[----:B------:R-:W5:Y:S04]  /*0e10*/  LDG.E.S8 R15, desc[UR12][R8.64+-0x2] ;  /* 0xfffffe0c080f7981 */ /* 0x000f68000c1e1300 */
[----:B------:R-:W2:Y:S01]  /*0e20*/  LDG.E.U8 R18, desc[UR12][R6.64+0x1] ;  /* 0x0000010c06127981 */ /* 0x000ea2000c1e1100 */
[----:B------:R-:W-:Y:S01]  /*0e30*/  VOTEU.ANY UR4, UPT, PT ;  /* 0x0000000000047886 */ /* 0x000fe200038e0100 */
[----:B------:R-:W-:Y:S01]  /*0e40*/  BSSY.RECONVERGENT B1, `(.L_x_31) ;  /* 0x0000033000017945 */ /* 0x000fe20003800200 */
[----:B------:R-:W-:-:S03]  /*0e50*/  UFLO.U32 UR4, UR4 ;  /* 0x00000004000472bd */ /* 0x000fc600080e0000 */
[----:B------:R-:W-:Y:S03]  /*0e60*/  BSSY.RELIABLE B2, `(.L_x_32) ;  /* 0x000002d000027945 */ /* 0x000fe60003800100 */
[----:B------:R-:W-:Y:S01]  /*0e70*/  ISETP.EQ.U32.AND P0, PT, R16, UR4, PT ;  /* 0x0000000410007c0c */ /* 0x000fe2000bf02070 */
[----:B-----5:R-:W5:Y:S02]  /*0e80*/  REDUX.SUM UR5, R15 ;  /* 0x000000000f0573c4 */ /* 0x020f64000000c000 */
[----:B-----5:R-:W-:-:S10]  /*0e90*/  IMAD.U32 R17, RZ, RZ, UR5 ;  /* 0x00000005ff117e24 */ /* 0x020fd4000f8e00ff */
[----:B------:R0:W-:Y:S01]  /*0ea0*/  @P0 ATOMS.ADD RZ, [R10+-0x4], R17 ;  /* 0xfffffc110aff038c */ /* 0x0001e20000000000 */
[----:B--2---:R-:W-:-:S13]  /*0eb0*/  ISETP.GT.AND P0, PT, R18, 0x60, PT ;  /* 0x000000601200780c */ /* 0x004fda0003f04270 */
        /* <DEDUP_REMOVED lines=9> */
.L_x_34:
        /* <DEDUP_REMOVED lines=9> */
.L_x_33:
[----:B------:R-:W-:-:S13]  /*0fe0*/  ISETP.GT.AND P0, PT, R18, 0x66, PT ;  /* 0x000000661200780c */ /* 0x000fda0003f04270 */
[----:B------:R-:W-:Y:S05]  /*0ff0*/  @!P0 BREAK.RELIABLE B2 ;  /* 0x0000000000028942 */ /* 0x000fea0003800100 */
[----:B------:R-:W-:Y:S05]  /*1000*/  @P0 BRA `(.L_x_41) ;  /* 0x0000000000200947 */ /* 0x000fea0003800000 */
[----:B------:R-:W-:-:S13]  /*1010*/  ISETP.NE.AND P0, PT, R18, 0x61, PT ;  /* 0x000000611200780c */ /* 0x000fda0003f05270 */
[----:B------:R-:W-:Y:S05]  /*1020*/  @!P0 BRA `(.L_x_35) ;  /* 0x0000000000108947 */ /* 0x000fea0003800000 */
[----:B------:R-:W-:-:S13]  /*1030*/  ISETP.NE.AND P0, PT, R18, 0x63, PT ;  /* 0x000000631200780c */ /* 0x000fda0003f05270 */
[----:B------:R-:W-:Y:S05]  /*1040*/  @P0 BRA `(.L_x_37) ;  /* 0x0000000000480947 */ /* 0x000fea0003800000 */
.L_x_36:
[----:B------:R0:W-:Y:S01]  /*1050*/  ATOMS.POPC.INC.32 RZ, [R10+URZ+0xc] ;  /* 0x00000c000aff7f8c */ /* 0x0001e2000d8000ff */
[----:B------:R-:W-:Y:S05]  /*1060*/  BRA `(.L_x_37) ;  /* 0x0000000000407947 */ /* 0x000fea0003800000 */
.L_x_35:
[----:B------:R0:W-:Y:S01]  /*1070*/  ATOMS.POPC.INC.32 RZ, [R10+URZ] ;  /* 0x000000000aff7f8c */ /* 0x0001e2000d8000ff */
[----:B------:R-:W-:Y:S05]  /*1080*/  BRA `(.L_x_37) ;  /* 0x0000000000387947 */ /* 0x000fea0003800000 */
.L_x_41:
        /* <DEDUP_REMOVED lines=8> */
.L_x_40:
[----:B------:R0:W-:Y:S01]  /*1110*/  ATOMS.POPC.INC.32 RZ, [R10+URZ+0x4] ;  /* 0x000004000aff7f8c */ /* 0x0001e2000d8000ff */
[----:B------:R-:W-:Y:S05]  /*1120*/  BRA `(.L_x_37) ;  /* 0x0000000000107947 */ /* 0x000fea0003800000 */
.L_x_39:
[----:B------:R-:W-:Y:S05]  /*1130*/  BSYNC.RELIABLE B2 ;  /* 0x0000000000027941 */ /* 0x000fea0003800100 */
.L_x_32:
[----:B------:R2:W-:Y:S01]  /*1140*/  ATOMS.POPC.INC.32 RZ, [R10+URZ+0x10] ;  /* 0x000010000aff7f8c */ /* 0x0005e2000d8000ff */
[----:B------:R-:W-:Y:S05]  /*1150*/  BRA `(.L_x_37) ;  /* 0x0000000000047947 */ /* 0x000fea0003800000 */
.L_x_38:
[----:B------:R0:W-:Y:S02]  /*1160*/  ATOMS.POPC.INC.32 RZ, [R10+URZ+0x8] ;  /* 0x000008000aff7f8c */ /* 0x0001e4000d8000ff */
.L_x_37:
[----:B------:R-:W-:Y:S05]  /*1170*/  BSYNC.RECONVERGENT B1 ;  /* 0x0000000000017941 */ /* 0x000fea0003800200 */
.L_x_31:
        /* <DEDUP_REMOVED lines=9> */
[----:B------:R0:W-:Y:S01]  /*1210*/  @P0 ATOMS.ADD RZ, [R10+0x14], R17 ;  /* 0x000014110aff038c */ /* 0x0001e20000000000 */
        /* <DEDUP_REMOVED lines=10> */
.L_x_45:
        /* <DEDUP_REMOVED lines=9> */
.L_x_44:
[----:B------:R-:W-:-:S13]  /*1350*/  ISETP.GT.AND P0, PT, R18, 0x66, PT ;  /* 0x000000661200780c */ /* 0x000fda0003f04270 */
[----:B------:R-:W-:Y:S05]  /*1360*/  @!P0 BREAK.RELIABLE B2 ;  /* 0x0000000000028942 */ /* 0x000fea0003800100 */
[----:B------:R-:W-:Y:S05]  /*1370*/  @P0 BRA `(.L_x_52) ;  /* 0x0000000000200947 */ /* 0x000fea0003800000 */
[----:B------:R-:W-:-:S13]  /*1380*/  ISETP.NE.AND P0, PT, R18, 0x61, PT ;  /* 0x000000611200780c */ /* 0x000fda0003f05270 */
[----:B------:R-:W-:Y:S05]  /*1390*/  @!P0 BRA `(.L_x_46) ;  /* 0x0000000000108947 */ /* 0x000fea0003800000 */
[----:B------:R-:W-:-:S13]  /*13a0*/  ISETP.NE.AND P0, PT, R18, 0x63, PT ;  /* 0x000000631200780c */ /* 0x000fda0003f05270 */
[----:B------:R-:W-:Y:S05]  /*13b0*/  @P0 BRA `(.L_x_48) ;  /* 0x0000000000480947 */ /* 0x000fea0003800000 */
.L_x_47:
[----:B------:R2:W-:Y:S01]  /*13c0*/  ATOMS.POPC.INC.32 RZ, [R10+URZ+0x24] ;  /* 0x000024000aff7f8c */ /* 0x0005e2000d8000ff */
[----:B------:R-:W-:Y:S05]  /*13d0*/  BRA `(.L_x_48) ;  /* 0x0000000000407947 */ /* 0x000fea0003800000 */
.L_x_46:
[----:B------:R0:W-:Y:S01]  /*13e0*/  ATOMS.POPC.INC.32 RZ, [R10+URZ+0x18] ;  /* 0x000018000aff7f8c */ /* 0x0001e2000d8000ff */
[----:B------:R-:W-:Y:S05]  /*13f0*/  BRA `(.L_x_48) ;  /* 0x0000000000387947 */ /* 0x000fea0003800000 */
.L_x_52:
        /* <DEDUP_REMOVED lines=8> */
.L_x_51:
[----:B------:R0:W-:Y:S01]  /*1480*/  ATOMS.POPC.INC.32 RZ, [R10+URZ+0x1c] ;  /* 0x00001c000aff7f8c */ /* 0x0001e2000d8000ff */
[----:B------:R-:W-:Y:S05]  /*1490*/  BRA `(.L_x_48) ;  /* 0x0000000000107947 */ /* 0x000fea0003800000 */
.L_x_50:
[----:B------:R-:W-:Y:S05]  /*14a0*/  BSYNC.RELIABLE B2 ;  /* 0x0000000000027941 */ /* 0x000fea0003800100 */
.L_x_43:
[----:B------:R0:W-:Y:S01]  /*14b0*/  ATOMS.POPC.INC.32 RZ, [R10+URZ+0x28] ;  /* 0x000028000aff7f8c */ /* 0x0001e2000d8000ff */
[----:B------:R-:W-:Y:S05]  /*14c0*/  BRA `(.L_x_48) ;  /* 0x0000000000047947 */ /* 0x000fea0003800000 */
.L_x_49:
[----:B------:R0:W-:Y:S02]  /*14d0*/  ATOMS.POPC.INC.32 RZ, [R10+URZ+0x20] ;  /* 0x000020000aff7f8c */ /* 0x0001e4000d8000ff */
.L_x_48:
[----:B------:R-:W-:Y:S05]  /*14e0*/  BSYNC.RECONVERGENT B1 ;  /* 0x0000000000017941 */ /* 0x000fea0003800200 */
.L_x_42:
[----:B------:R5:W2:Y:S01]  /*14f0*/  LDG.E.S8 R15, desc[UR12][R8.64] ;  /* 0x0000000c080f7981 */ /* 0x000aa2000c1e1300 */
[----:B------:R-:W-:Y:S02]  /*1500*/  VOTEU.ANY UR4, UPT, PT ;  /* 0x0000000000047886 */ /* 0x000fe400038e0100 */
[----:B------:R-:W-:-:S06]  /*1510*/  UFLO.U32 UR4, UR4 ;  /* 0x00000004000472bd */ /* 0x000fcc00080e0000 */
[----:B------:R-:W-:Y:S02]  /*1520*/  ISETP.EQ.U32.AND P0, PT, R16, UR4, PT ;  /* 0x0000000410007c0c */ /* 0x000fe4000bf02070 */
[----:B------:R-:W-:Y:S02]  /*1530*/  IADD3 R16, P1, PT, R6, 0x4, RZ ;  /* 0x0000000406107810 */ /* 0x000fe40007f3e0ff */
[----:B-----5:R-:W-:-:S03]  /*1540*/  IADD3 R8, P2, PT, R8, 0x4, RZ ;  /* 0x0000000408087810 */ /* 0x020fc60007f5e0ff */
[----:B------:R-:W-:Y:S02]  /*1550*/  IMAD.X R7, RZ, RZ, R7, P1 ;  /* 0x000000ffff077224 */ /* 0x000fe400008e0607 */
[----:B------:R-:W-:Y:S01]  /*1560*/  IMAD.X R9, RZ, RZ, R9, P2 ;  /* 0x000000ffff097224 */ /* 0x000fe200010e0609 */
[----:B--2---:R-:W2:Y:S02]  /*1570*/  REDUX.SUM UR5, R15 ;  /* 0x000000000f0573c4 */ /* 0x004ea4000000c000 */
[----:B--2---:R-:W-:-:S05]  /*1580*/  IMAD.U32 R17, RZ, RZ, UR5 ;  /* 0x00000005ff117e24 */ /* 0x004fca000f8e00ff */
[----:B------:R0:W-:Y:S01]  /*1590*/  @P0 ATOMS.ADD RZ, [R10+0x2c], R17 ;  /* 0x00002c110aff038c */ /* 0x0001e20000000000 */
[----:B------:R-:W-:-:S04]  /*15a0*/  IADD3 R14, P0, PT, R14, -0x4, RZ ;  /* 0xfffffffc0e0e7810 */ /* 0x000fc80007f1e0ff */
[----:B------:R-:W-:Y:S02]  /*15b0*/  IADD3.X R12, PT, PT, R12, -0x1, RZ, P0, !PT ;  /* 0xffffffff0c0c7810 */ /* 0x000fe400007fe4ff */
[----:B------:R-:W-:Y:S01]  /*15c0*/  ISETP.NE.U32.AND P0, PT, R14, RZ, PT ;  /* 0x000000ff0e00720c */ /* 0x000fe20003f05070 */
[----:B01-34-:R-:W-:-:S03]  /*15d0*/  VIADD R10, R10, 0x60 ;  /* 0x000000600a0a7836 */ /* 0x01bfc60000000000 */
[----:B------:R-:W-:-:S13]  /*15e0*/  ISETP.NE.AND.EX P0, PT, R12, RZ, PT, P0 ;  /* 0x000000ff0c00720c */ /* 0x000fda0003f05300 */
[----:B------:R-:W-:Y:S05]  /*15f0*/  @P0 BRA `(.L_x_53) ;  /* 0xfffffff000600947 */ /* 0x000fea000383ffff */
.L_x_8:
[----:B------:R-:W-:-:S04]  /*1600*/  ISETP.NE.U32.AND P0, PT, R2, RZ, PT ;  /* 0x000000ff0200720c */ /* 0x000fc80003f05070 */
[----:B------:R-:W-:-:S13]  /*1610*/  ISETP.NE.AND.EX P0, PT, R3, RZ, PT, P0 ;  /* 0x000000ff0300720c */ /* 0x000fda0003f05300 */
[----:B------:R-:W-:Y:S05]  /*1620*/  @!P0 BRA `(.L_x_7) ;  /* 0x0000000400608947 */ /* 0x000fea0003800000 */
[----:B------:R-:W0:Y:S01]  /*1630*/  S2R R7, SR_CgaCtaId ;  /* 0x0000000000077919 */ /* 0x000e220000008800 */
[----:B------:R-:W1:Y:S01]  /*1640*/  LDC.64 R8, c[0x0][0x390] ;  /* 0x0000e400ff087b82 */ /* 0x000e620000000a00 */
[----:B------:R-:W2:Y:S01]  /*1650*/  LDCU.64 UR4, c[0x0][0x390] ;  /* 0x00007200ff0477ac */ /* 0x000ea20008000a00 */
[----:B------:R-:W-:Y:S01]  /*1660*/  MOV R6, 0x400 ;  /* 0x0000040000067802 */ /* 0x000fe20000000f00 */
[----:B------:R-:W-:Y:S01]  /*1670*/  IMAD.MOV.U32 R10, RZ, RZ, R4 ;  /* 0x000000ffff0a7224 */ /* 0x000fe200078e0004 */
[----:B------:R-:W3:Y:S01]  /*1680*/  LDCU.64 UR6, c[0x0][0x380] ;  /* 0x00007000ff0677ac */ /* 0x000ee20008000a00 */
[----:B--2---:R-:W-:-:S04]  /*1690*/  IMAD R12, R13, UR4, RZ ;  /* 0x000000040d0c7c24 */ /* 0x004fc8000f8e02ff */
[C---:B------:R-:W-:Y:S02]  /*16a0*/  IMAD R13, R5.reuse, UR5, R12 ;  /* 0x00000005050d7c24 */ /* 0x040fe4000f8e020c */
[----:B-1----:R-:W-:-:S03]  /*16b0*/  IMAD.WIDE.U32 R8, R5, UR4, R8 ;  /* 0x0000000405087c25 */ /* 0x002fc6000f8e0008 */
[----:B---3--:R-:W-:Y:S02]  /*16c0*/  IADD3 R8, P1, P2, R4, UR6, R8 ;  /* 0x0000000604087c10 */ /* 0x008fe4000fa3e008 */
[----:B0-----:R-:W-:Y:S01]  /*16d0*/  LEA R15, R7, R6, 0x18 ;  /* 0x00000006070f7211 */ /* 0x001fe200078ec0ff */
[----:B------:R-:W-:-:S04]  /*16e0*/  IMAD.WIDE.U32 R6, R5, UR4, R10 ;  /* 0x0000000405067c25 */ /* 0x000fc8000f8e000a */
[----:B------:R-:W-:Y:S01]  /*16f0*/  IMAD R5, R4, 0x18, R15 ;  /* 0x0000001804057824 */ /* 0x000fe200078e020f */
[----:B------:R-:W-:Y:S01]  /*1700*/  IADD3 R10, P0, PT, R6, UR6, RZ ;  /* 0x00000006060a7c10 */ /* 0x000fe2000ff1e0ff */
[----:B------:R-:W-:Y:S02]  /*1710*/  IMAD.IADD R4, R13, 0x1, R9 ;  /* 0x000000010d047824 */ /* 0x000fe400078e0209 */
[----:B------:R-:W-:Y:S01]  /*1720*/  VIADD R6, R5, 0xc ;  /* 0x0000000c05067836 */ /* 0x000fe20000000000 */
[----:B------:R-:W-:Y:S02]  /*1730*/  IADD3.X R13, PT, PT, R13, UR7, R7, P0, !PT ;  /* 0x000000070d0d7c10 */ /* 0x000fe400087fe407 */
[----:B------:R-:W-:-:S07]  /*1740*/  IADD3.X R9, PT, PT, R11, UR7, R4, P1, P2 ;  /* 0x000000070b097c10 */ /* 0x000fce0008fe4404 */
.L_x_65:
[----:B------:R-:W-:Y:S02]  /*1750*/  IMAD.MOV.U32 R4, RZ, RZ, R10 ;  /* 0x000000ffff047224 */ /* 0x000fe400078e000a */
        /* <DEDUP_REMOVED lines=14> */
.L_x_57:
        /* <DEDUP_REMOVED lines=9> */
.L_x_56:
[----:B------:R-:W-:-:S13]  /*18d0*/  ISETP.GT.AND P0, PT, R4, 0x66, PT ;  /* 0x000000660400780c */ /* 0x000fda0003f04270 */
[----:B------:R-:W-:Y:S05]  /*18e0*/  @!P0 BREAK.RELIABLE B2 ;  /* 0x0000000000028942 */ /* 0x000fea0003800100 */
[----:B------:R-:W-:Y:S05]  /*18f0*/  @P0 BRA `(.L_x_64) ;  /* 0x0000000000200947 */ /* 0x000fea0003800000 */
[----:B------:R-:W-:-:S13]  /*1900*/  ISETP.NE.AND P0, PT, R4, 0x61, PT ;  /* 0x000000610400780c */ /* 0x000fda0003f05270 */
[----:B------:R-:W-:Y:S05]  /*1910*/  @!P0 BRA `(.L_x_58) ;  /* 0x0000000000108947 */ /* 0x000fea0003800000 */
[----:B------:R-:W-:-:S13]  /*1920*/  ISETP.NE.AND P0, PT, R4, 0x63, PT ;  /* 0x000000630400780c */ /* 0x000fda0003f05270 */
[----:B------:R-:W-:Y:S05]  /*1930*/  @P0 BRA `(.L_x_60) ;  /* 0x0000000000480947 */ /* 0x000fea0003800000 */
.L_x_59:
[----:B------:R4:W-:Y:S01]  /*1940*/  ATOMS.POPC.INC.32 RZ, [R6+URZ] ;  /* 0x0000000006ff7f8c */ /* 0x0009e2000d8000ff */
[----:B------:R-:W-:Y:S05]  /*1950*/  BRA `(.L_x_60) ;  /* 0x0000000000407947 */ /* 0x000fea0003800000 */
.L_x_58:
[----:B------:R3:W-:Y:S01]  /*1960*/  ATOMS.POPC.INC.32 RZ, [R6+URZ+-0xc] ;  /* 0xfffff40006ff7f8c */ /* 0x0007e2000d8000ff */
[----:B------:R-:W-:Y:S05]  /*1970*/  BRA `(.L_x_60) ;  /* 0x0000000000387947 */ /* 0x000fea0003800000 */
.L_x_64:
        /* <DEDUP_REMOVED lines=8> */
.L_x_63:
[----:B------:R0:W-:Y:S01]  /*1a00*/  ATOMS.POPC.INC.32 RZ, [R6+URZ+-0x8] ;  /* 0xfffff80006ff7f8c */ /* 0x0001e2000d8000ff */
[----:B------:R-:W-:Y:S05]  /*1a10*/  BRA `(.L_x_60) ;  /* 0x0000000000107947 */ /* 0x000fea0003800000 */
.L_x_62:
[----:B------:R-:W-:Y:S05]  /*1a20*/  BSYNC.RELIABLE B2 ;  /* 0x0000000000027941 */ /* 0x000fea0003800100 */
.L_x_55:
[----:B------:R1:W-:Y:S01]  /*1a30*/  ATOMS.POPC.INC.32 RZ, [R6+URZ+0x4] ;  /* 0x0000040006ff7f8c */ /* 0x0003e2000d8000ff */
[----:B------:R-:W-:Y:S05]  /*1a40*/  BRA `(.L_x_60) ;  /* 0x0000000000047947 */ /* 0x000fea0003800000 */
.L_x_61:
[----:B------:R2:W-:Y:S02]  /*1a50*/  ATOMS.POPC.INC.32 RZ, [R6+URZ+-0x4] ;  /* 0xfffffc0006ff7f8c */ /* 0x0005e4000d8000ff */
.L_x_60:
[----:B------:R-:W-:Y:S05]  /*1a60*/  BSYNC.RECONVERGENT B1 ;  /* 0x0000000000017941 */ /* 0x000fea0003800200 */
.L_x_54:
[----:B------:R-:W-:Y:S02]  /*1a70*/  IMAD.MOV.U32 R4, RZ, RZ, R8 ;  /* 0x000000ffff047224 */ /* 0x000fe400078e0008 */
[----:B------:R-:W-:-:S05]  /*1a80*/  IMAD.MOV.U32 R5, RZ, RZ, R9 ;  /* 0x000000ffff057224 */ /* 0x000fca00078e0009 */
[----:B------:R-:W5:Y:S01]  /*1a90*/  LDG.E.S8 R4, desc[UR12][R4.64] ;  /* 0x0000000c04047981 */ /* 0x000f62000c1e1300 */
[----:B------:R-:W-:Y:S01]  /*1aa0*/  VOTEU.ANY UR4, UPT, PT ;  /* 0x0000000000047886 */ /* 0x000fe200038e0100 */
[----:B------:R-:W-:Y:S01]  /*1ab0*/  IADD3 R10, P1, PT, R10, 0x1, RZ ;  /* 0x000000010a0a7810 */ /* 0x000fe20007f3e0ff */
[----:B------:R-:W-:Y:S01]  /*1ac0*/  UFLO.U32 UR4, UR4 ;  /* 0x00000004000472bd */ /* 0x000fe200080e0000 */
[----:B------:R-:W0:Y:S01]  /*1ad0*/  S2R R7, SR_LANEID ;  /* 0x0000000000077919 */ /* 0x000e220000000000 */
[----:B------:R-:W-:Y:S02]  /*1ae0*/  IADD3 R8, P2, PT, R8, 0x1, RZ ;  /* 0x0000000108087810 */ /* 0x000fe40007f5e0ff */
[----:B------:R-:W-:-:S03]  /*1af0*/  IMAD.X R13, RZ, RZ, R13, P1 ;  /* 0x000000ffff0d7224 */ /* 0x000fc600008e060d */
[----:B------:R-:W-:Y:S01]  /*1b00*/  IMAD.X R9, RZ, RZ, R9, P2 ;  /* 0x000000ffff097224 */ /* 0x000fe200010e0609 */
[----:B0-----:R-:W-:Y:S01]  /*1b10*/  ISETP.EQ.U32.AND P0, PT, R7, UR4, PT ;  /* 0x0000000407007c0c */ /* 0x001fe2000bf02070 */
[----:B-----5:R-:W0:Y:S02]  /*1b20*/  REDUX.SUM UR5, R4 ;  /* 0x00000000040573c4 */ /* 0x020e24000000c000 */
[----:B0-----:R-:W-:-:S10]  /*1b30*/  IMAD.U32 R7, RZ, RZ, UR5 ;  /* 0x00000005ff077e24 */ /* 0x001fd4000f8e00ff */
[----:B------:R1:W-:Y:S01]  /*1b40*/  @P0 ATOMS.ADD RZ, [R6+0x8], R7 ;  /* 0x0000080706ff038c */ /* 0x0003e20000000000 */
[----:B------:R-:W-:-:S04]  /*1b50*/  IADD3 R2, P0, PT, R2, -0x1, RZ ;  /* 0xffffffff02027810 */ /* 0x000fc80007f1e0ff */
[----:B------:R-:W-:Y:S02]  /*1b60*/  IADD3.X R3, PT, PT, R3, -0x1, RZ, P0, !PT ;  /* 0xffffffff03037810 */ /* 0x000fe400007fe4ff */
[----:B------:R-:W-:Y:S01]  /*1b70*/  ISETP.NE.U32.AND P0, PT, R2, RZ, PT ;  /* 0x000000ff0200720c */ /* 0x000fe20003f05070 */
[----:B-1234-:R-:W-:-:S03]  /*1b80*/  VIADD R6, R6, 0x18 ;  /* 0x0000001806067836 */ /* 0x01efc60000000000 */
[----:B------:R-:W-:-:S13]  /*1b90*/  ISETP.NE.AND.EX P0, PT, R3, RZ, PT, P0 ;  /* 0x000000ff0300720c */ /* 0x000fda0003f05300 */
[----:B------:R-:W-:Y:S05]  /*1ba0*/  @P0 BRA `(.L_x_65) ;  /* 0xfffffff800e80947 */ /* 0x000fea000383ffff */
.L_x_7:
[----:B------:R-:W-:Y:S05]  /*1bb0*/  BSYNC.RECONVERGENT B0 ;  /* 0x0000000000007941 */ /* 0x000fea0003800200 */
.L_x_6:
[----:B------:R-:W-:Y:S05]  /*1bc0*/  WARPSYNC.ALL ;  /* 0x0000000000007948 */ /* 0x000fea0003800000 */
[----:B------:R-:W-:Y:S01]  /*1bd0*/  BAR.SYNC.DEFER_BLOCKING 0x0 ;  /* 0x0000000000007b1d */ /* 0x000fe20000010000 */
[----:B------:R-:W-:-:S13]  /*1be0*/  ISETP.NE.AND P0, PT, R0, RZ, PT ;  /* 0x000000ff0000720c */ /* 0x000fda0003f05270 */
[----:B------:R-:W-:Y:S05]  /*1bf0*/  @P0 EXIT ;  /* 0x000000000000094d */ /* 0x000fea0003800000 */
[----:B------:R-:W1:Y:S02]  /*1c00*/  LDCU.64 UR4, c[0x0][0x390] ;  /* 0x00007200ff0477ac */ /* 0x000e640008000a00 */
[----:B-1----:R-:W-:Y:S02]  /*1c10*/  UIMAD.WIDE.U32 UR8, UR4, 0x6, URZ ;  /* 0x00000006040878a5 */ /* 0x002fe4000f8e00ff */
[----:B------:R-:W-:-:S04]  /*1c20*/  UIMAD UR5, UR5, 0x6, URZ ;  /* 0x00000006050578a4 */ /* 0x000fc8000f8e02ff */
[----:B------:R-:W-:Y:S01]  /*1c30*/  UIADD3 UR14, UPT, UPT, UR9, UR5, URZ ;  /* 0x00000005090e7290 */ /* 0x000fe2000fffe0ff */
[----:B------:R-:W-:-:S05]  /*1c40*/  ISETP.NE.U32.AND P0, PT, RZ, UR8, PT ;  /* 0x00000008ff007c0c */ /* 0x000fca000bf05070 */
[----:B------:R-:W-:-:S13]  /*1c50*/  ISETP.NE.AND.EX P0, PT, RZ, UR14, PT, P0 ;  /* 0x0000000eff007c0c */ /* 0x000fda000bf05300 */
[----:B------:R-:W-:Y:S05]  /*1c60*/  @!P0 EXIT ;  /* 0x000000000000894d */ /* 0x000fea0003800000 */
[----:B------:R-:W-:Y:S02]  /*1c70*/  UISETP.GE.U32.AND UP0, UPT, UR8, 0x8, UPT ;  /* 0x000000080800788c */ /* 0x000fe4000bf06070 */
[----:B------:R-:W-:Y:S02]  /*1c80*/  ULOP3.LUT UR15, UR8, 0x6, URZ, 0xc0, !UPT ;  /* 0x00000006080f7892 */ /* 0x000fe4000f8ec0ff */
[----:B------:R-:W-:Y:S01]  /*1c90*/  UISETP.GE.U32.AND.EX UP0, UPT, UR14, URZ, UPT, UP0 ;  /* 0x000000ff0e00728c */ /* 0x000fe2000bf06100 */
[----:B------:R-:W-:Y:S01]  /*1ca0*/  UMOV UR5, URZ ;  /* 0x000000ff00057c82 */ /* 0x000fe20008000000 */
[----:B------:R-:W-:-:S07]  /*1cb0*/  UMOV UR6, URZ ;  /* 0x000000ff00067c82 */ /* 0x000fce0008000000 */
[----:B------:R-:W-:Y:S05]  /*1cc0*/  BRA.U !UP0, `(.L_x_66) ;  /* 0x0000000108a47547 */ /* 0x000fea000b800000 */
[----:B------:R-:W1:Y:S01]  /*1cd0*/  S2UR UR5, SR_CgaCtaId ;  /* 0x00000000000579c3 */ /* 0x000e620000008800 */
[----:B------:R-:W2:Y:S01]  /*1ce0*/  LDCU.64 UR10, c[0x0][0x388] ;  /* 0x00007100ff0a77ac */ /* 0x000ea20008000a00 */
[----:B------:R-:W-:Y:S01]  /*1cf0*/  UMOV UR4, 0x400 ;  /* 0x0000040000047882 */ /* 0x000fe20000000000 */
[----:B------:R-:W-:Y:S01]  /*1d00*/  UMOV UR6, UR14 ;  /* 0x0000000e00067c82 */ /* 0x000fe20008000000 */
[----:B--2---:R-:W-:-:S04]  /*1d10*/  UIADD3 UR7, UP0, UPT, UR10, 0x10, URZ ;  /* 0x000000100a077890 */ /* 0x004fc8000ff1e0ff */
[----:B------:R-:W-:Y:S02]  /*1d20*/  UIADD3.X UR10, UPT, UPT, URZ, UR11, URZ, UP0, !UPT ;  /* 0x0000000bff0a7290 */ /* 0x000fe400087fe4ff */
[----:B-1----:R-:W-:Y:S01]  /*1d30*/  ULEA UR4, UR5, UR4, 0x18 ;  /* 0x0000000405047291 */ /* 0x002fe2000f8ec0ff */
[----:B------:R-:W-:Y:S01]  /*1d40*/  IMAD.U32 R0, RZ, RZ, UR7 ;  /* 0x00000007ff007e24 */ /* 0x000fe2000f8e00ff */
[----:B------:R-:W-:Y:S02]  /*1d50*/  ULOP3.LUT UR5, UR8, 0xfffffff8, URZ, 0xc0, !UPT ;  /* 0xfffffff808057892 */ /* 0x000fe4000f8ec0ff */
[----:B------:R-:W-:Y:S01]  /*1d60*/  IMAD.U32 R21, RZ, RZ, UR10 ;  /* 0x0000000aff157e24 */ /* 0x000fe2000f8e00ff */
[----:B------:R-:W-:Y:S01]  /*1d70*/  UIADD3 UR4, UPT, UPT, UR4, 0x10, URZ ;  /* 0x0000001004047890 */ /* 0x000fe2000fffe0ff */
[----:B------:R-:W-:-:S03]  /*1d80*/  UMOV UR10, UR14 ;  /* 0x0000000e000a7c82 */ /* 0x000fc60008000000 */
[----:B------:R-:W-:-:S08]  /*1d90*/  UMOV UR7, UR5 ;  /* 0x0000000500077c82 */ /* 0x000fd00008000000 */
.L_x_67:
[----:B------:R-:W1:Y:S01]  /*1da0*/  LDS.128 R8, [UR4+-0x10] ;  /* 0xfffff004ff087984 */ /* 0x000e620008000c00 */
[----:B------:R-:W-:Y:S02]  /*1db0*/  IMAD.MOV.U32 R2, RZ, RZ, R0 ;  /* 0x000000ffff027224 */ /* 0x000fe400078e0000 */
[----:B------:R-:W-:Y:S01]  /*1dc0*/  IMAD.MOV.U32 R3, RZ, RZ, R21 ;  /* 0x000000ffff037224 */ /* 0x000fe200078e0015 */
[----:B0-----:R-:W0:Y:S01]  /*1dd0*/  LDS.128 R4, [UR4] ;  /* 0x00000004ff047984 */ /* 0x001e220008000c00 */
[----:B-1----:R-:W-:Y:S02]  /*1de0*/  I2FP.F32.S32 R13, R8 ;  /* 0x00000008000d7245 */ /* 0x002fe40000201400 */
[----:B------:R-:W-:Y:S02]  /*1df0*/  I2FP.F32.S32 R9, R9 ;  /* 0x0000000900097245 */ /* 0x000fe40000201400 */
[----:B------:R-:W-:Y:S01]  /*1e00*/  I2FP.F32.S32 R15, R10 ;  /* 0x0000000a000f7245 */ /* 0x000fe20000201400 */
[----:B------:R1:W-:Y:S01]  /*1e10*/  REDG.E.ADD.F32.FTZ.RN.STRONG.GPU desc[UR12][R2.64+-0x10], R13 ;  /* 0xfffff00d020079a6 */ /* 0x0003e2000c12f30c */
[----:B------:R-:W-:-:S02]  /*1e20*/  I2FP.F32.S32 R11, R11 ;  /* 0x0000000b000b7245 */ /* 0x000fc40000201400 */
[----:B0-----:R-:W-:Y:S01]  /*1e30*/  I2FP.F32.S32 R17, R4 ;  /* 0x0000000400117245 */ /* 0x001fe20000201400 */
[----:B------:R1:W-:Y:S01]  /*1e40*/  REDG.E.ADD.F32.FTZ.RN.STRONG.GPU desc[UR12][R2.64+-0xc], R9 ;  /* 0xfffff409020079a6 */ /* 0x0003e2000c12f30c */
[----:B------:R-:W-:Y:S02]  /*1e50*/  I2FP.F32.S32 R5, R5 ;  /* 0x0000000500057245 */ /* 0x000fe40000201400 */
[----:B------:R-:W-:Y:S01]  /*1e60*/  I2FP.F32.S32 R19, R6 ;  /* 0x0000000600137245 */ /* 0x000fe20000201400 */
[----:B------:R1:W-:Y:S01]  /*1e70*/  REDG.E.ADD.F32.FTZ.RN.STRONG.GPU desc[UR12][R2.64+-0x8], R15 ;  /* 0xfffff80f020079a6 */ /* 0x0003e2000c12f30c */
[----:B------:R-:W-:-:S03]  /*1e80*/  I2FP.F32.S32 R7, R7 ;  /* 0x0000000700077245 */ /* 0x000fc60000201400 */
[----:B------:R1:W-:Y:S04]  /*1e90*/  REDG.E.ADD.F32.FTZ.RN.STRONG.GPU desc[UR12][R2.64+-0x4], R11 ;  /* 0xfffffc0b020079a6 */ /* 0x0003e8000c12f30c */
[----:B------:R1:W-:Y:S04]  /*1ea0*/  REDG.E.ADD.F32.FTZ.RN.STRONG.GPU desc[UR12][R2.64], R17 ;  /* 0x00000011020079a6 */ /* 0x0003e8000c12f30c */
[----:B------:R1:W-:Y:S04]  /*1eb0*/  REDG.E.ADD.F32.FTZ.RN.STRONG.GPU desc[UR12][R2.64+0x4], R5 ;  /* 0x00000405020079a6 */ /* 0x0003e8000c12f30c */
[----:B------:R1:W-:Y:S04]  /*1ec0*/  REDG.E.ADD.F32.FTZ.RN.STRONG.GPU desc[UR12][R2.64+0x8], R19 ;  /* 0x00000813020079a6 */ /* 0x0003e8000c12f30c */
[----:B------:R1:W-:Y:S01]  /*1ed0*/  REDG.E.ADD.F32.FTZ.RN.STRONG.GPU desc[UR12][R2.64+0xc], R7 ;  /* 0x00000c07020079a6 */ /* 0x0003e2000c12f30c */
[----:B------:R-:W-:-:S04]  /*1ee0*/  UIADD3 UR7, UP0, UPT, UR7, -0x8, URZ ;  /* 0xfffffff807077890 */ /* 0x000fc8000ff1e0ff */
[----:B------:R-:W-:Y:S02]  /*1ef0*/  UIADD3.X UR10, UPT, UPT, UR10, -0x1, URZ, UP0, !UPT ;  /* 0xffffffff0a0a7890 */ /* 0x000fe400087fe4ff */
[----:B------:R-:W-:-:S04]  /*1f00*/  UISETP.NE.U32.AND UP0, UPT, UR7, URZ, UPT ;  /* 0x000000ff0700728c */ /* 0x000fc8000bf05070 */
[----:B------:R-:W-:Y:S01]  /*1f10*/  UISETP.NE.AND.EX UP0, UPT, UR10, URZ, UPT, UP0 ;  /* 0x000000ff0a00728c */ /* 0x000fe2000bf05300 */
[----:B------:R-:W-:Y:S01]  /*1f20*/  IADD3 R0, P0, PT, R2, 0x20, RZ ;  /* 0x0000002002007810 */ /* 0x000fe20007f1e0ff */
[----:B------:R-:W-:-:S04]  /*1f30*/  UIADD3 UR4, UPT, UPT, UR4, 0x20, URZ ;  /* 0x0000002004047890 */ /* 0x000fc8000fffe0ff */
[----:B------:R-:W-:-:S03]  /*1f40*/  IMAD.X R21, RZ, RZ, R3, P0 ;  /* 0x000000ffff157224 */ /* 0x000fc600000e0603 */
[----:B-1----:R-:W-:Y:S05]  /*1f50*/  BRA.U UP0, `(.L_x_67) ;  /* 0xfffffffd00907547 */ /* 0x002fea000b83ffff */
.L_x_66:
[----:B------:R-:W-:-:S04]  /*1f60*/  ISETP.NE.U32.AND P0, PT, RZ, UR15, PT ;  /* 0x0000000fff007c0c */ /* 0x000fc8000bf05070 */
[----:B------:R-:W-:-:S13]  /*1f70*/  ISETP.NE.AND.EX P0, PT, RZ, RZ, PT, P0 ;  /* 0x000000ffff00720c */ /* 0x000fda0003f05300 */
[----:B------:R-:W-:Y:S05]  /*1f80*/  @!P0 EXIT ;  /* 0x000000000000894d */ /* 0x000fea0003800000 */
[----:B------:R-:W-:Y:S02]  /*1f90*/  UISETP.GE.U32.AND UP0, UPT, UR15, 0x4, UPT ;  /* 0x000000040f00788c */ /* 0x000fe4000bf06070 */
[----:B------:R-:W-:Y:S02]  /*1fa0*/  ULOP3.LUT UR8, UR8, 0x2, URZ, 0xc0, !UPT ;  /* 0x0000000208087892 */ /* 0x000fe4000f8ec0ff */
[----:B------:R-:W-:Y:S01]  /*1fb0*/  UISETP.GE.U32.AND.EX UP0, UPT, URZ, URZ, UPT, UP0 ;  /* 0x000000ffff00728c */ /* 0x000fe2000bf06100 */
[----:B------:R-:W-:-:S08]  /*1fc0*/  UMOV UR4, URZ ;  /* 0x000000ff00047c82 */ /* 0x000fd00008000000 */
[----:B------:R-:W-:Y:S05]  /*1fd0*/  BRA.U !UP0, `(.L_x_68) ;  /* 0x0000000108507547 */ /* 0x000fea000b800000 */
[----:B------:R-:W1:Y:S01]  /*1fe0*/  S2UR UR9, SR_CgaCtaId ;  /* 0x00000000000979c3 */ /* 0x000e620000008800 */
[----:B------:R-:W-:Y:S01]  /*1ff0*/  UMOV UR7, 0x400 ;  /* 0x0000040000077882 */ /* 0x000fe20000000000 */
[----:B------:R-:W2:Y:S01]  /*2000*/  LDCU.64 UR10, c[0x0][0x388] ;  /* 0x00007100ff0a77ac */ /* 0x000ea20008000a00 */
[----:B-1----:R-:W-:-:S04]  /*2010*/  ULEA UR7, UR9, UR7, 0x18 ;  /* 0x0000000709077291 */ /* 0x002fc8000f8ec0ff */
[----:B------:R-:W-:-:S09]  /*2020*/  ULEA UR7, UR5, UR7, 0x2 ;  /* 0x0000000705077291 */ /* 0x000fd2000f8e10ff */
[----:B0-----:R-:W0:Y:S01]  /*2030*/  LDS.128 R4, [UR7] ;  /* 0x00000007ff047984 */ /* 0x001e220008000c00 */
[----:B--2---:R-:W-:-:S04]  /*2040*/  ULEA UR7, UP0, UR5, UR10, 0x2 ;  /* 0x0000000a05077291 */ /* 0x004fc8000f8010ff */
[----:B------:R-:W-:Y:S02]  /*2050*/  ULEA.HI.X UR9, UR5, UR11, UR6, 0x2, UP0 ;  /* 0x0000000b05097291 */ /* 0x000fe400080f1406 */
[----:B------:R-:W-:-:S04]  /*2060*/  IMAD.U32 R2, RZ, RZ, UR7 ;  /* 0x00000007ff027e24 */ /* 0x000fc8000f8e00ff */
[----:B------:R-:W-:Y:S01]  /*2070*/  IMAD.U32 R3, RZ, RZ, UR9 ;  /* 0x00000009ff037e24 */ /* 0x000fe2000f8e00ff */
[----:B0-----:R-:W-:Y:S02]  /*2080*/  I2FP.F32.S32 R9, R4 ;  /* 0x0000000400097245 */ /* 0x001fe40000201400 */
[----:B------:R-:W-:Y:S02]  /*2090*/  I2FP.F32.S32 R5, R5 ;  /* 0x0000000500057245 */ /* 0x000fe40000201400 */
[----:B------:R-:W-:Y:S01]  /*20a0*/  I2FP.F32.S32 R11, R6 ;  /* 0x00000006000b7245 */ /* 0x000fe20000201400 */
[----:B------:R1:W-:Y:S01]  /*20b0*/  REDG.E.ADD.F32.FTZ.RN.STRONG.GPU desc[UR12][R2.64], R9 ;  /* 0x00000009020079a6 */ /* 0x0003e2000c12f30c */
[----:B------:R-:W-:-:S03]  /*20c0*/  I2FP.F32.S32 R7, R7 ;  /* 0x0000000700077245 */ /* 0x000fc60000201400 */
[----:B------:R1:W-:Y:S04]  /*20d0*/  REDG.E.ADD.F32.FTZ.RN.STRONG.GPU desc[UR12][R2.64+0x4], R5 ;  /* 0x00000405020079a6 */ /* 0x0003e8000c12f30c */
[----:B------:R1:W-:Y:S04]  /*20e0*/  REDG.E.ADD.F32.FTZ.RN.STRONG.GPU desc[UR12][R2.64+0x8], R11 ;  /* 0x0000080b020079a6 */ /* 0x0003e8000c12f30c */
[----:B------:R1:W-:Y:S01]  /*20f0*/  REDG.E.ADD.F32.FTZ.RN.STRONG.GPU desc[UR12][R2.64+0xc], R7 ;  /* 0x00000c07020079a6 */ /* 0x0003e2000c12f30c */
[----:B------:R-:W-:-:S04]  /*2100*/  UIADD3 UR5, UP0, UPT, UR5, 0x4, URZ ;  /* 0x0000000405057890 */ /* 0x000fc8000ff1e0ff */
[----:B------:R-:W-:-:S12]  /*2110*/  UIADD3.X UR6, UPT, UPT, URZ, UR6, URZ, UP0, !UPT ;  /* 0x00000006ff067290 */ /* 0x000fd800087fe4ff */
.L_x_68:
[----:B------:R-:W-:-:S04]  /*2120*/  ISETP.NE.U32.AND P0, PT, RZ, UR8, PT ;  /* 0x00000008ff007c0c */ /* 0x000fc8000bf05070 */
[----:B------:R-:W-:-:S13]  /*2130*/  ISETP.NE.AND.EX P0, PT, RZ, UR4, PT, P0 ;  /* 0x00000004ff007c0c */ /* 0x000fda000bf05300 */
[----:B------:R-:W-:Y:S05]  /*2140*/  @!P0 EXIT ;  /* 0x000000000000894d */ /* 0x000fea0003800000 */
[----:B------:R-:W2:Y:S01]  /*2150*/  S2UR UR14, SR_CgaCtaId ;  /* 0x00000000000e79c3 */ /* 0x000ea20000008800 */
[----:B------:R-:W3:Y:S01]  /*2160*/  LDCU.64 UR10, c[0x0][0x388] ;  /* 0x00007100ff0a77ac */ /* 0x000ee20008000a00 */
[----:B------:R-:W-:Y:S01]  /*2170*/  UMOV UR9, 0x400 ;  /* 0x0000040000097882 */ /* 0x000fe20000000000 */
[----:B---3--:R-:W-:-:S04]  /*2180*/  ULEA UR7, UP0, UR5, UR10, 0x2 ;  /* 0x0000000a05077291 */ /* 0x008fc8000f8010ff */
[----:B------:R-:W-:Y:S02]  /*2190*/  ULEA.HI.X UR6, UR5, UR11, UR6, 0x2, UP0 ;  /* 0x0000000b05067291 */ /* 0x000fe400080f1406 */
[----:B--2---:R-:W-:-:S04]  /*21a0*/  ULEA UR9, UR14, UR9, 0x18 ;  /* 0x000000090e097291 */ /* 0x004fc8000f8ec0ff */
[----:B------:R-:W-:-:S12]  /*21b0*/  ULEA UR5, UR5, UR9, 0x2 ;  /* 0x0000000905057291 */ /* 0x000fd8000f8e10ff */
.L_x_69:
[----:B------:R-:W2:Y:S01]  /*21c0*/  LDS R0, [UR5] ;  /* 0x00000005ff007984 */ /* 0x000ea20008000800 */
[----:B-1----:R-:W-:Y:S02]  /*21d0*/  IMAD.U32 R2, RZ, RZ, UR7 ;  /* 0x00000007ff027e24 */ /* 0x002fe4000f8e00ff */
[----:B------:R-:W-:Y:S01]  /*21e0*/  IMAD.U32 R3, RZ, RZ, UR6 ;  /* 0x00000006ff037e24 */ /* 0x000fe2000f8e00ff */
[----:B--2---:R-:W-:-:S05]  /*21f0*/  I2FP.F32.S32 R5, R0 ;  /* 0x0000000000057245 */ /* 0x004fca0000201400 */
[----:B------:R2:W-:Y:S01]  /*2200*/  REDG.E.ADD.F32.FTZ.RN.STRONG.GPU desc[UR12][R2.64], R5 ;  /* 0x00000005020079a6 */ /* 0x0005e2000c12f30c */
[----:B------:R-:W-:Y:S02]  /*2210*/  UIADD3 UR8, UP0, UPT, UR8, -0x1, URZ ;  /* 0xffffffff08087890 */ /* 0x000fe4000ff1e0ff */
[----:B------:R-:W-:Y:S02]  /*2220*/  UIADD3 UR7, UP1, UPT, UR7, 0x4, URZ ;  /* 0x0000000407077890 */ /* 0x000fe4000ff3e0ff */
[----:B------:R-:W-:Y:S02]  /*2230*/  UIADD3.X UR4, UPT, UPT, UR4, -0x1, URZ, UP0, !UPT ;  /* 0xffffffff04047890 */ /* 0x000fe400087fe4ff */
[----:B------:R-:W-:Y:S02]  /*2240*/  UISETP.NE.U32.AND UP0, UPT, UR8, URZ, UPT ;  /* 0x000000ff0800728c */ /* 0x000fe4000bf05070 */
[----:B------:R-:W-:Y:S02]  /*2250*/  UIADD3 UR5, UPT, UPT, UR5, 0x4, URZ ;  /* 0x0000000405057890 */ /* 0x000fe4000fffe0ff */
[----:B------:R-:W-:-:S02]  /*2260*/  UISETP.NE.AND.EX UP0, UPT, UR4, URZ, UPT, UP0 ;  /* 0x000000ff0400728c */ /* 0x000fc4000bf05300 */
[----:B------:R-:W-:-:S07]  /*2270*/  UIADD3.X UR6, UPT, UPT, URZ, UR6, URZ, UP1, !UPT ;  /* 0x00000006ff067290 */ /* 0x000fce0008ffe4ff */
[----:B--2---:R-:W-:Y:S05]  /*2280*/  BRA.U UP0, `(.L_x_69) ;  /* 0xfffffffd00cc7547 */ /* 0x004fea000b83ffff */
[----:B------:R-:W-:Y:S05]  /*2290*/  EXIT ;  /* 0x000000000000794d */ /* 0x000fea0003800000 */
.L_x_70:
[----:B------:R-:W-:-:S00]  /*22a0*/  BRA `(.L_x_70) ;  /* 0xfffffffc00fc7947 */ /* 0x000fc0000383ffff */
[----:B------:R-:W-:-:S00]  /*22b0*/  NOP ;  /* 0x0000000000007918 */ /* 0x000fc00000000000 */
        /* <DEDUP_REMOVED lines=12> */
.L_x_71:


//--------------------- .nv.shared._Z9pos_statsPcPfmm --------------------------
	.section	.nv.shared._Z9pos_statsPcPfmm,"aw",@nobits
	.sectionflags	@""
	.align	16
	.zero		1024


//--------------------- .nv.shared.reserved.0     --------------------------
	.section	.nv.shared.reserved.0,"aw",@nobits
	.weak		__nv_reservedSMEM_offset_0_alias
	.size		__nv_reservedSMEM_offset_0_alias, 0, 64
	.other		__nv_reservedSMEM_offset_0_alias,@"STO_CUDA_RESERVED_SHARED STV_DEFAULT"
__nv_reservedSMEM_offset_0_alias:
	.zero		0
	.zero		64


//--------------------- .nv.constant0._Z9pos_statsPcPfmm --------------------------
	.section	.nv.constant0._Z9pos_statsPcPfmm,"a",@progbits
	.sectionflags	@""
	.align	4
.nv.constant0._Z9pos_statsPcPfmm:
	.zero		928


//--------------------- SYMBOLS --------------------------

	.type		.nv.reservedSmem.offset0,@object
	.size		.nv.reservedSmem.offset0,0x4
	.type		.nv.reservedSmem.cap,@object
	.size		.nv.reservedSmem.cap,0x4
